	.target	sm_90a

	.elftype	@"ET_EXEC"


//--------------------- .note.nv.tkinfo           --------------------------
	.section	.note.nv.tkinfo,"",@"SHT_NOTE"
	.sectionflags	@"SHF_NOTE_NV_TKINFO"
	.tkinfo
        /*0018*/ 	.word	0x00000002
        /*0030*/ 	.string	""
        /*0030*/ 	.string	"ptxas"
        /*0030*/ 	.string	"Cuda compilation tools, release 13.0, V13.0.88"
        /*0030*/ 	.string	"Build cuda_13.0.r13.0/compiler.36424714_0"
        /*0030*/ 	.string	"-v  -suppress-debug-info  -lineinfo  -arch sm_90a "



//--------------------- .note.nv.cuinfo           --------------------------
	.section	.note.nv.cuinfo,"",@"SHT_NOTE"
	.sectionflags	@"SHF_NOTE_NV_CUINFO"
        /*0018*/ 	.short	0x0002
        /*001a*/ 	.short	0x005a
        /*001c*/ 	.short	0x0082
	.zero		2


//--------------------- .nv.info                  --------------------------
	.section	.nv.info,"",@"SHT_CUDA_INFO"
	.align	4


	//----- nvinfo : EIATTR_REGCOUNT
	.align		4
        /*0000*/ 	.byte	0x04, 0x2f
        /*0002*/ 	.short	(.L_1 - .L_0)
	.align		4
.L_0:
        /*0004*/ 	.word	index@(gluon_wgmma)
        /*0008*/ 	.word	0x0000009a


	//----- nvinfo : EIATTR_FRAME_SIZE
	.align		4
.L_1:
        /*000c*/ 	.byte	0x04, 0x11
        /*000e*/ 	.short	(.L_3 - .L_2)
	.align		4
.L_2:
        /*0010*/ 	.word	index@(gluon_wgmma)
        /*0014*/ 	.word	0x00000000


	//----- nvinfo : EIATTR_MIN_STACK_SIZE
	.align		4
.L_3:
        /*0018*/ 	.byte	0x04, 0x12
        /*001a*/ 	.short	(.L_5 - .L_4)
	.align		4
.L_4:
        /*001c*/ 	.word	index@(gluon_wgmma)
        /*0020*/ 	.word	0x00000000
.L_5:


//--------------------- .nv.compat                --------------------------
	.section	.nv.compat,"",@"SHT_CUDA_COMPAT_INFO"
	.align	4
        /*0000*/ 	.byte	0x02, 0x09, 0x01, 0x00, 0x02, 0x02, 0x04, 0x00, 0x02, 0x05, 0x05, 0x00, 0x03, 0x07, 0x01, 0x01
        /*0010*/ 	.byte	0x02, 0x03, 0x03, 0x00, 0x02, 0x06, 0x01, 0x00, 0x04, 0x0b, 0x08, 0x00, 0x00, 0x00, 0x00, 0x00
        /*0020*/ 	.byte	0x00, 0x00, 0x00, 0x00


//--------------------- .nv.info.gluon_wgmma      --------------------------
	.section	.nv.info.gluon_wgmma,"",@"SHT_CUDA_INFO"
	.sectionflags	@""
	.align	4


	//----- nvinfo : EIATTR_CUDA_API_VERSION
	.align		4
        /*0000*/ 	.byte	0x04, 0x37
        /*0002*/ 	.short	(.L_7 - .L_6)
.L_6:
        /*0004*/ 	.word	0x00000082


	//----- nvinfo : EIATTR_KPARAM_INFO
	.align		4
.L_7:
        /*0008*/ 	.byte	0x04, 0x17
        /*000a*/ 	.short	(.L_9 - .L_8)
.L_8:
        /*000c*/ 	.word	0x00000000
        /*0010*/ 	.short	0x000a
        /*0012*/ 	.short	0x0048
        /*0014*/ 	.byte	0x00, 0xf4, 0x21, 0x00


	//----- nvinfo : EIATTR_KPARAM_INFO
	.align		4
.L_9:
        /*0018*/ 	.byte	0x04, 0x17
        /*001a*/ 	.short	(.L_11 - .L_10)
.L_10:
        /*001c*/ 	.word	0x00000000
        /*0020*/ 	.short	0x0009
        /*0022*/ 	.short	0x0040
        /*0024*/ 	.byte	0x00, 0xf4, 0x21, 0x00


	//----- nvinfo : EIATTR_KPARAM_INFO
	.align		4
.L_11:
        /*0028*/ 	.byte	0x04, 0x17
        /*002a*/ 	.short	(.L_13 - .L_12)
.L_12:
        /*002c*/ 	.word	0x00000000
        /*0030*/ 	.short	0x0008
        /*0032*/ 	.short	0x0038
        /*0034*/ 	.byte	0x00, 0xf0, 0x21, 0x00


	//----- nvinfo : EIATTR_KPARAM_INFO
	.align		4
.L_13:
        /*0038*/ 	.byte	0x04, 0x17
        /*003a*/ 	.short	(.L_15 - .L_14)
.L_14:
        /*003c*/ 	.word	0x00000000
        /*0040*/ 	.short	0x0007
        /*0042*/ 	.short	0x0030
        /*0044*/ 	.byte	0x00, 0xf0, 0x21, 0x00


	//----- nvinfo : EIATTR_KPARAM_INFO
	.align		4
.L_15:
        /*0048*/ 	.byte	0x04, 0x17
        /*004a*/ 	.short	(.L_17 - .L_16)
.L_16:
        /*004c*/ 	.word	0x00000000
        /*0050*/ 	.short	0x0006
        /*0052*/ 	.short	0x0028
        /*0054*/ 	.byte	0x00, 0xf0, 0x21, 0x00


	//----- nvinfo : EIATTR_KPARAM_INFO
	.align		4
.L_17:
        /*0058*/ 	.byte	0x04, 0x17
        /*005a*/ 	.short	(.L_19 - .L_18)
.L_18:
        /*005c*/ 	.word	0x00000000
        /*0060*/ 	.short	0x0005
        /*0062*/ 	.short	0x0020
        /*0064*/ 	.byte	0x00, 0xf0, 0x11, 0x00


	//----- nvinfo : EIATTR_KPARAM_INFO
	.align		4
.L_19:
        /*0068*/ 	.byte	0x04, 0x17
        /*006a*/ 	.short	(.L_21 - .L_20)
.L_20:
        /*006c*/ 	.word	0x00000000
        /*0070*/ 	.short	0x0004
        /*0072*/ 	.short	0x001c
        /*0074*/ 	.byte	0x00, 0xf0, 0x11, 0x00


	//----- nvinfo : EIATTR_KPARAM_INFO
	.align		4
.L_21:
        /*0078*/ 	.byte	0x04, 0x17
        /*007a*/ 	.short	(.L_23 - .L_22)
.L_22:
        /*007c*/ 	.word	0x00000000
        /*0080*/ 	.short	0x0003
        /*0082*/ 	.short	0x0018
        /*0084*/ 	.byte	0x00, 0xf0, 0x11, 0x00


	//----- nvinfo : EIATTR_KPARAM_INFO
	.align		4
.L_23:
        /*0088*/ 	.byte	0x04, 0x17
        /*008a*/ 	.short	(.L_25 - .L_24)
.L_24:
        /*008c*/ 	.word	0x00000000
        /*0090*/ 	.short	0x0002
        /*0092*/ 	.short	0x0010
        /*0094*/ 	.byte	0x00, 0xf4, 0x21, 0x00


	//----- nvinfo : EIATTR_KPARAM_INFO
	.align		4
.L_25:
        /*0098*/ 	.byte	0x04, 0x17
        /*009a*/ 	.short	(.L_27 - .L_26)
.L_26:
        /*009c*/ 	.word	0x00000000
        /*00a0*/ 	.short	0x0001
        /*00a2*/ 	.short	0x0008
        /*00a4*/ 	.byte	0x00, 0xf4, 0x21, 0x00


	//----- nvinfo : EIATTR_KPARAM_INFO
	.align		4
.L_27:
        /*00a8*/ 	.byte	0x04, 0x17
        /*00aa*/ 	.short	(.L_29 - .L_28)
.L_28:
        /*00ac*/ 	.word	0x00000000
        /*00b0*/ 	.short	0x0000
        /*00b2*/ 	.short	0x0000
        /*00b4*/ 	.byte	0x00, 0xf4, 0x21, 0x00


	//----- nvinfo : EIATTR_SPARSE_MMA_MASK
	.align		4
.L_29:
        /*00b8*/ 	.byte	0x03, 0x50
        /*00ba*/ 	.short	0x0000


	//----- nvinfo : EIATTR_MAXREG_COUNT
	.align		4
        /*00bc*/ 	.byte	0x03, 0x1b
        /*00be*/ 	.short	0x00ff


	//----- nvinfo : EIATTR_NUM_BARRIERS
	.align		4
        /*00c0*/ 	.byte	0x02, 0x4c
        /*00c2*/ 	.byte	0x01
	.zero		1


	//----- nvinfo : EIATTR_MERCURY_ISA_VERSION
	.align		4
        /*00c4*/ 	.byte	0x03, 0x5f
        /*00c6*/ 	.short	0x0101


	//----- nvinfo : EIATTR_INT_WARP_WIDE_INSTR_OFFSETS
	.align		4
        /*00c8*/ 	.byte	0x04, 0x31
        /*00ca*/ 	.short	(.L_31 - .L_30)


	//   ....[0]....
.L_30:
        /*00cc*/ 	.word	0x00001570


	//   ....[1]....
        /*00d0*/ 	.word	0x00001590


	//   ....[2]....
        /*00d4*/ 	.word	0x00001640


	//   ....[3]....
        /*00d8*/ 	.word	0x00001c30


	//   ....[4]....
        /*00dc*/ 	.word	0x00001c40


	//   ....[5]....
        /*00e0*/ 	.word	0x00001cc0


	//   ....[6]....
        /*00e4*/ 	.word	0x00001cd0


	//   ....[7]....
        /*00e8*/ 	.word	0x000022a0


	//   ....[8]....
        /*00ec*/ 	.word	0x000022e0


	//----- nvinfo : EIATTR_COOP_GROUP_MASK_REGIDS
	.align		4
.L_31:
        /*00f0*/ 	.byte	0x04, 0x29
        /*00f2*/ 	.short	(.L_33 - .L_32)


	//   ....[0]....
.L_32:
        /*00f4*/ 	.word	0xffffffff


	//   ....[1]....
        /*00f8*/ 	.word	0xffffffff


	//   ....[2]....
        /*00fc*/ 	.word	0xffffffff


	//----- nvinfo : EIATTR_COOP_GROUP_INSTR_OFFSETS
	.align		4
.L_33:
        /*0100*/ 	.byte	0x04, 0x28
        /*0102*/ 	.short	(.L_35 - .L_34)


	//   ....[0]....
.L_34:
        /*0104*/ 	.word	0x00000140


	//   ....[1]....
        /*0108*/ 	.word	0x000006e0


	//   ....[2]....
        /*010c*/ 	.word	0x00000cb0


	//----- nvinfo : EIATTR_MBARRIER_INSTR_OFFSETS
	.align		4
.L_35:
        /*0110*/ 	.byte	0x04, 0x39
        /*0112*/ 	.short	(.L_37 - .L_36)


	//   ....[0]....
.L_36:
        /*0114*/ 	.word	0x000016c0
        /*0118*/ 	.word	0x000000ff
        /*011c*/ 	.word	0x00018000
        /*0120*/ 	.short	0x0100
        /*0122*/ 	.byte	0x14
	.zero		1


	//   ....[1]....
        /*0124*/ 	.word	0x000016e0
        /*0128*/ 	.word	0x000000ff
        /*012c*/ 	.word	0x00018008
        /*0130*/ 	.short	0x0100
        /*0132*/ 	.byte	0x14
	.zero		1


	//   ....[2]....
        /*0134*/ 	.word	0x00001db0
        /*0138*/ 	.word	0x000000ff
        /*013c*/ 	.word	0x00018000
        /*0140*/ 	.short	0x010a
        /*0142*/ 	.byte	0x16
	.zero		1


	//   ....[3]....
        /*0144*/ 	.word	0x00002150
        /*0148*/ 	.word	0x000000ff
        /*014c*/ 	.word	0x00018000
        /*0150*/ 	.short	0x0108
        /*0152*/ 	.byte	0x14
	.zero		1


	//   ....[4]....
        /*0154*/ 	.word	0x00002230
        /*0158*/ 	.word	0x000000ff
        /*015c*/ 	.word	0x00018008
        /*0160*/ 	.short	0x0108
        /*0162*/ 	.byte	0x14
	.zero		1


	//   ....[5]....
        /*0164*/ 	.word	0x00002a40
        /*0168*/ 	.word	0x000000ff
        /*016c*/ 	.word	0x00018000
        /*0170*/ 	.short	0x010a
        /*0172*/ 	.byte	0x16
	.zero		1


	//----- nvinfo : EIATTR_NUM_MBARRIERS
	.align		4
.L_37:
        /*0174*/ 	.byte	0x03, 0x38
        /*0176*/ 	.short	0x0002


	//----- nvinfo : EIATTR_EXIT_INSTR_OFFSETS
	.align		4
        /*0178*/ 	.byte	0x04, 0x1c
        /*017a*/ 	.short	(.L_39 - .L_38)


	//   ....[0]....
.L_38:
        /*017c*/ 	.word	0x00002a30


	//----- nvinfo : EIATTR_REQNTID
	.align		4
.L_39:
        /*0180*/ 	.byte	0x04, 0x10
        /*0182*/ 	.short	(.L_41 - .L_40)
.L_40:
        /*0184*/ 	.word	0x00000100
        /*0188*/ 	.word	0x00000001
        /*018c*/ 	.word	0x00000001


	//----- nvinfo : EIATTR_CRS_STACK_SIZE
	.align		4
.L_41:
        /*0190*/ 	.byte	0x04, 0x1e
        /*0192*/ 	.short	(.L_43 - .L_42)
.L_42:
        /*0194*/ 	.word	0x00000000


	//----- nvinfo : EIATTR_CBANK_PARAM_SIZE
	.align		4
.L_43:
        /*0198*/ 	.byte	0x03, 0x19
        /*019a*/ 	.short	0x0050


	//----- nvinfo : EIATTR_PARAM_CBANK
	.align		4
        /*019c*/ 	.byte	0x04, 0x0a
        /*019e*/ 	.short	(.L_45 - .L_44)
	.align		4
.L_44:
        /*01a0*/ 	.word	index@(.nv.constant0.gluon_wgmma)
        /*01a4*/ 	.short	0x0210
        /*01a6*/ 	.short	0x0050


	//----- nvinfo : EIATTR_SW_WAR
	.align		4
.L_45:
        /*01a8*/ 	.byte	0x04, 0x36
        /*01aa*/ 	.short	(.L_47 - .L_46)
.L_46:
        /*01ac*/ 	.word	0x00000008
.L_47:


//--------------------- .nv.callgraph             --------------------------
	.section	.nv.callgraph,"",@"SHT_CUDA_CALLGRAPH"
	.align	4
	.sectionentsize	8
	.align		4
        /*0000*/ 	.word	0x00000000
	.align		4
        /*0004*/ 	.word	0xffffffff
	.align		4
        /*0008*/ 	.word	0x00000000
	.align		4
        /*000c*/ 	.word	0xfffffffe
	.align		4
        /*0010*/ 	.word	0x00000000
	.align		4
        /*0014*/ 	.word	0xfffffffd
	.align		4
        /*0018*/ 	.word	0x00000000
	.align		4
        /*001c*/ 	.word	0xfffffffc


//--------------------- .text.gluon_wgmma         --------------------------
	.section	.text.gluon_wgmma,"ax",@progbits
	.align	128
        .global         gluon_wgmma
        .type           gluon_wgmma,@function
        .size           gluon_wgmma,(.L_x_53 - gluon_wgmma)
        .other          gluon_wgmma,@"STO_CUDA_ENTRY STV_DEFAULT"
gluon_wgmma:
.text.gluon_wgmma:
[----:B------:R-:W-:Y:S01]  /*0000*/  LDC R1, c[0x0][0x28] ;  /* 0x00000a00ff017b82 */ /* 0x000fe20000000800 */
[----:B------:R-:W1:Y:S07]  /*0010*/  S2R R0, SR_TID.X ;  /* 0x0000000000007919 */ /* 0x000e6e0000002100 */
[----:B------:R-:W2:Y:S01]  /*0020*/  S2UR UR4, SR_CgaCtaId ;  /* 0x00000000000479c3 */ /* 0x000ea20000008800 */
[----:B------:R-:W-:Y:S01]  /*0030*/  UMOV UR20, 0x400 ;  /* 0x0000040000147882 */ /* 0x000fe20000000000 */
[----:B------:R-:W-:Y:S01]  /*0040*/  ULDC UR6, c[0x0][0xc] ;  /* 0x0000030000067ab9 */ /* 0x000fe20000000800 */
[----:B------:R-:W-:Y:S01]  /*0050*/  ULDC.64 UR32, c[0x0][0x250] ;  /* 0x0000940000207ab9 */ /* 0x000fe20000000a00 */
[----:B------:R-:W-:Y:S04]  /*0060*/  BSSY B0, `(.L_x_0) ;  /* 0x000001e000007945 */ /* 0x000fe80003800000 */
[----:B------:R-:W3:Y:S08]  /*0070*/  LDC R12, c[0x0][0x230] ;  /* 0x00008c00ff0c7b82 */ /* 0x000ef00000000800 */
[----:B------:R-:W-:Y:S08]  /*0080*/  S2UR UR23, SR_CTAID.Y ;  /* 0x00000000001779c3 */ /* 0x000ff00000002600 */
[----:B------:R-:W4:Y:S01]  /*0090*/  S2UR UR5, SR_CTAID.Z ;  /* 0x00000000000579c3 */ /* 0x000f220000002700 */
[----:B--2---:R-:W-:-:S03]  /*00a0*/  ULEA UR20, UR4, UR20, 0x18 ;  /* 0x0000001404147291 */ /* 0x004fc6000f8ec03f */
[----:B------:R-:W-:Y:S01]  /*00b0*/  ULDC UR4, c[0x0][0x10] ;  /* 0x0000040000047ab9 */ /* 0x000fe20000000800 */
[----:B-1----:R-:W-:-:S03]  /*00c0*/  LOP3.LUT R7, R0, 0xff, RZ, 0xc0, !PT ;  /* 0x000000ff00077812 */ /* 0x002fc600078ec0ff */
[----:B------:R-:W1:Y:S01]  /*00d0*/  S2UR UR34, SR_CTAID.X ;  /* 0x00000000002279c3 */ /* 0x000e620000002500 */
[----:B---3--:R-:W-:Y:S01]  /*00e0*/  VIADD R5, R12, 0xffffffff ;  /* 0xffffffff0c057836 */ /* 0x008fe20000000000 */
[C---:B------:R-:W-:Y:S02]  /*00f0*/  ISETP.GE.U32.AND P0, PT, R7.reuse, 0x20, PT ;  /* 0x000000200700780c */ /* 0x040fe40003f06070 */
[C---:B------:R-:W-:Y:S02]  /*0100*/  ISETP.NE.U32.AND P2, PT, R7.reuse, RZ, PT ;  /* 0x000000ff0700720c */ /* 0x040fe40003f45070 */
[----:B------:R-:W-:Y:S02]  /*0110*/  LEA R4, R7, UR20, 0x2 ;  /* 0x0000001407047c11 */ /* 0x000fe4000f8e10ff */
[----:B------:R-:W2:Y:S07]  /*0120*/  LDC R6, c[0x0][0x228] ;  /* 0x00008a00ff067b82 */ /* 0x000eae0000000800 */
[----:B------:R3:W-:Y:S01]  /*0130*/  @!P0 STS [R4], RZ ;  /* 0x000000ff04008388 */ /* 0x0007e20000000800 */
[----:B------:R-:W-:-:S03]  /*0140*/  NOP ;  /* 0x0000000000007918 */ /* 0x000fc60000000000 */
[----:B------:R3:W-:Y:S01]  /*0150*/  @!P2 STS [UR20+0x20], R5 ;  /* 0x00002005ff00a988 */ /* 0x0007e20008000814 */
[----:B----4-:R-:W-:-:S04]  /*0160*/  UIMAD UR4, UR5, UR4, UR23 ;  /* 0x00000004050472a4 */ /* 0x010fc8000f8e0217 */
[----:B-1----:R-:W-:-:S04]  /*0170*/  UIMAD UR4, UR4, UR6, UR34 ;  /* 0x00000006040472a4 */ /* 0x002fc8000f8e0222 */
[----:B------:R-:W-:Y:S01]  /*0180*/  UIMAD UR5, UR4, 0x180, URZ ;  /* 0x00000180040578a4 */ /* 0x000fe2000f8e023f */
[----:B--2---:R-:W-:Y:S02]  /*0190*/  VIADD R6, R6, 0xffffffff ;  /* 0xffffffff06067836 */ /* 0x004fe40000000000 */
[----:B------:R-:W-:Y:S01]  /*01a0*/  UMOV UR4, URZ ;  /* 0x0000003f00047c82 */ /* 0x000fe20008000000 */
[----:B------:R-:W-:-:S04]  /*01b0*/  UIADD3 UR28, UP0, UR5, UR32, URZ ;  /* 0x00000020051c7290 */ /* 0x000fc8000ff1e03f */
[----:B------:R-:W-:Y:S01]  /*01c0*/  ULEA.HI.X.SX32 UR29, UR5, UR33, 0x1, UP0 ;  /* 0x00000021051d7291 */ /* 0x000fe200080f0e3f */
[----:B---3--:R-:W-:Y:S11]  /*01d0*/  @P2 BRA `(.L_x_1) ;  /* 0x0000000000182947 */ /* 0x008ff60003800000 */
[----:B------:R-:W1:Y:S01]  /*01e0*/  LDS R2, [UR20+0x8] ;  /* 0x00000814ff027984 */ /* 0x000e620008000800 */
[----:B------:R-:W2:Y:S01]  /*01f0*/  LDC.64 R8, c[0x0][0x210] ;  /* 0x00008400ff087b82 */ /* 0x000ea20000000a00 */
[----:B------:R-:W-:Y:S02]  /*0200*/  IMAD.MOV.U32 R3, RZ, RZ, 0x70 ;  /* 0x00000070ff037424 */ /* 0x000fe400078e00ff */
[----:B--2---:R2:W-:Y:S03]  /*0210*/  STS.64 [UR20], R8 ;  /* 0x00000008ff007988 */ /* 0x0045e60008000a14 */
[----:B-1----:R-:W-:-:S05]  /*0220*/  LOP3.LUT R2, R2, 0x10, R3, 0xd8, !PT ;  /* 0x0000001002027812 */ /* 0x002fca00078ed803 */
[----:B------:R2:W-:Y:S02]  /*0230*/  STS [UR20+0x8], R2 ;  /* 0x00000802ff007988 */ /* 0x0005e40008000814 */
.L_x_1:
[----:B------:R-:W-:Y:S05]  /*0240*/  BSYNC B0 ;  /* 0x0000000000007941 */ /* 0x000fea0003800000 */
.L_x_0:
[----:B------:R-:W-:Y:S04]  /*0250*/  BSSY B0, `(.L_x_2) ;  /* 0x000000a000007945 */ /* 0x000fe80003800000 */
[----:B------:R-:W-:Y:S05]  /*0260*/  @P2 BRA `(.L_x_3) ;  /* 0x0000000000202947 */ /* 0x000fea0003800000 */
[----:B--2---:R-:W1:Y:S01]  /*0270*/  LDS R2, [UR20+0x34] ;  /* 0x00003414ff027984 */ /* 0x004e620008000800 */
[----:B------:R-:W-:Y:S02]  /*0280*/  IMAD.MOV.U32 R3, RZ, RZ, 0x7f000000 ;  /* 0x7f000000ff037424 */ /* 0x000fe400078e00ff */
[----:B------:R-:W-:Y:S01]  /*0290*/  @!P2 IMAD.MOV.U32 R8, RZ, RZ, 0xff ;  /* 0x000000ffff08a424 */ /* 0x000fe200078e00ff */
[----:B------:R-:W2:Y:S02]  /*02a0*/  @!P2 LDS R9, [UR20+0x38] ;  /* 0x00003814ff09a984 */ /* 0x000ea40008000800 */
[----:B-1----:R-:W-:Y:S02]  /*02b0*/  LOP3.LUT R2, R2, 0xff000000, R3, 0xb8, !PT ;  /* 0xff00000002027812 */ /* 0x002fe400078eb803 */
[----:B--2---:R-:W-:-:S03]  /*02c0*/  @!P2 LOP3.LUT R3, R9, 0xff, R8, 0xb8, !PT ;  /* 0x000000ff0903a812 */ /* 0x004fc600078eb808 */
[----:B------:R1:W-:Y:S04]  /*02d0*/  STS [UR20+0x34], R2 ;  /* 0x00003402ff007988 */ /* 0x0003e80008000814 */
[----:B------:R1:W-:Y:S02]  /*02e0*/  @!P2 STS [UR20+0x38], R3 ;  /* 0x00003803ff00a988 */ /* 0x0003e40008000814 */
.L_x_3:
[----:B------:R-:W-:Y:S05]  /*02f0*/  BSYNC B0 ;  /* 0x0000000000007941 */ /* 0x000fea0003800000 */
.L_x_2:
[----:B------:R-:W-:Y:S04]  /*0300*/  BSSY B0, `(.L_x_4) ;  /* 0x000000a000007945 */ /* 0x000fe80003800000 */
[----:B------:R-:W-:Y:S05]  /*0310*/  @P2 BRA `(.L_x_5) ;  /* 0x0000000000202947 */ /* 0x000fea0003800000 */
[----:B-12---:R-:W1:Y:S01]  /*0320*/  LDS R2, [UR20+0x1c] ;  /* 0x00001c14ff027984 */ /* 0x006e620008000800 */
[----:B------:R-:W2:Y:S03]  /*0330*/  LDC.64 R10, c[0x0][0x238] ;  /* 0x00008e00ff0a7b82 */ /* 0x000ea60000000a00 */
[----:B------:R3:W-:Y:S01]  /*0340*/  STS [UR20+0x24], R6 ;  /* 0x00002406ff007988 */ /* 0x0007e20008000814 */
[--C-:B--2---:R-:W-:Y:S02]  /*0350*/  SHF.R.U32.HI R9, RZ, 0x4, R11.reuse ;  /* 0x00000004ff097819 */ /* 0x104fe4000001160b */
[----:B------:R-:W-:-:S05]  /*0360*/  SHF.R.U64 R3, R10, 0x4, R11 ;  /* 0x000000040a037819 */ /* 0x000fca000000120b */
[----:B------:R3:W-:Y:S01]  /*0370*/  STS [UR20+0xc], R3 ;  /* 0x00000c03ff007988 */ /* 0x0007e20008000814 */
[----:B-1----:R-:W-:-:S05]  /*0380*/  LOP3.LUT R2, R2, 0xf, R9, 0xb8, !PT ;  /* 0x0000000f02027812 */ /* 0x002fca00078eb809 */
[----:B------:R3:W-:Y:S02]  /*0390*/  STS [UR20+0x1c], R2 ;  /* 0x00001c02ff007988 */ /* 0x0007e40008000814 */
.L_x_5:
[----:B------:R-:W-:Y:S05]  /*03a0*/  BSYNC B0 ;  /* 0x0000000000007941 */ /* 0x000fea0003800000 */
.L_x_4:
[----:B------:R-:W-:Y:S04]  /*03b0*/  BSSY B1, `(.L_x_6) ;  /* 0x000001d000017945 */ /* 0x000fe80003800000 */
[----:B------:R-:W-:Y:S04]  /*03c0*/  BSSY B0, `(.L_x_7) ;  /* 0x0000018000007945 */ /* 0x000fe80003800000 */
[----:B------:R-:W-:Y:S05]  /*03d0*/  @P2 BRA `(.L_x_8) ;  /* 0x00000000001c2947 */ /* 0x000fea0003800000 */
[----:B-123--:R-:W1:Y:S02]  /*03e0*/  LDS R2, [UR20+0x34] ;  /* 0x00003414ff027984 */ /* 0x00ee640008000800 */
[----:B-1----:R-:W-:-:S05]  /*03f0*/  LOP3.LUT R2, R2, 0x7, RZ, 0xb8, !PT ;  /* 0x0000000702027812 */ /* 0x002fca00078eb8ff */
[----:B------:R1:W-:Y:S01]  /*0400*/  STS [UR20+0x34], R2 ;  /* 0x00003402ff007988 */ /* 0x0003e20008000814 */
[----:B------:R-:W-:Y:S05]  /*0410*/  @P2 BRA `(.L_x_9) ;  /* 0x00000000001c2947 */ /* 0x000fea0003800000 */
[----:B-1----:R-:W1:Y:S02]  /*0420*/  LDS R2, [UR20+0x34] ;  /* 0x00003414ff027984 */ /* 0x002e640008000800 */
[----:B-1----:R-:W-:-:S05]  /*0430*/  LOP3.LUT R2, R2, 0x38, RZ, 0xb8, !PT ;  /* 0x0000003802027812 */ /* 0x002fca00078eb8ff */
[----:B------:R4:W-:Y:S02]  /*0440*/  STS [UR20+0x34], R2 ;  /* 0x00003402ff007988 */ /* 0x0009e40008000814 */
.L_x_8:
[----:B------:R-:W-:Y:S05]  /*0450*/  @P2 BRA `(.L_x_10) ;  /* 0x00000000001c2947 */ /* 0x000fea0003800000 */
[----:B-1234-:R-:W1:Y:S02]  /*0460*/  LDS R2, [UR20+0x8] ;  /* 0x00000814ff027984 */ /* 0x01ee640008000800 */
[----:B-1----:R-:W-:-:S05]  /*0470*/  LOP3.LUT R2, R2, 0x780, RZ, 0xb8, !PT ;  /* 0x0000078002027812 */ /* 0x002fca00078eb8ff */
[----:B------:R2:W-:Y:S02]  /*0480*/  STS [UR20+0x8], R2 ;  /* 0x00000802ff007988 */ /* 0x0005e40008000814 */
.L_x_9:
[----:B------:R-:W-:Y:S05]  /*0490*/  @P2 BRA `(.L_x_11) ;  /* 0x0000000000282947 */ /* 0x000fea0003800000 */
[----:B-12---:R-:W1:Y:S02]  /*04a0*/  LDS R2, [UR20+0x8] ;  /* 0x00000814ff027984 */ /* 0x006e640008000800 */
[----:B-1----:R-:W-:-:S05]  /*04b0*/  LOP3.LUT R2, R2, 0x1800, RZ, 0xb8, !PT ;  /* 0x0000180002027812 */ /* 0x002fca00078eb8ff */
[----:B------:R5:W-:Y:S02]  /*04c0*/  STS [UR20+0x8], R2 ;  /* 0x00000802ff007988 */ /* 0x000be40008000814 */
.L_x_10:
[----:B------:R-:W-:Y:S05]  /*04d0*/  @P2 BREAK B0 ;  /* 0x0000000000002942 */ /* 0x000fea0003800000 */
[----:B------:R-:W-:Y:S05]  /*04e0*/  @P2 BRA `(.L_x_12) ;  /* 0x0000000000242947 */ /* 0x000fea0003800000 */
[----:B-1-3--:R-:W1:Y:S01]  /*04f0*/  LDS R3, [UR20+0x8] ;  /* 0x00000814ff037984 */ /* 0x00ae620008000800 */
[----:B--2-45:R-:W-:-:S05]  /*0500*/  IMAD.MOV.U32 R2, RZ, RZ, 0x6000 ;  /* 0x00006000ff027424 */ /* 0x034fca00078e00ff */
[----:B-1----:R-:W-:-:S04]  /*0510*/  LOP3.LUT R2, R3, 0x6000, R2, 0xd8, !PT ;  /* 0x0000600003027812 */ /* 0x002fc800078ed802 */
[----:B------:R-:W-:-:S05]  /*0520*/  LOP3.LUT R2, R2, 0x400000, RZ, 0xb8, !PT ;  /* 0x0040000002027812 */ /* 0x000fca00078eb8ff */
[----:B------:R3:W-:Y:S02]  /*0530*/  STS [UR20+0x8], R2 ;  /* 0x00000802ff007988 */ /* 0x0007e40008000814 */
.L_x_11:
[----:B------:R-:W-:Y:S05]  /*0540*/  BSYNC B0 ;  /* 0x0000000000007941 */ /* 0x000fea0003800000 */
.L_x_7:
[----:B-123--:R-:W1:Y:S02]  /*0550*/  @!P2 LDS R2, [UR20+0x8] ;  /* 0x00000814ff02a984 */ /* 0x00ee640008000800 */
[----:B-1----:R-:W-:-:S05]  /*0560*/  @!P2 LOP3.LUT R2, R2, 0x8000, RZ, 0xb8, !PT ;  /* 0x000080000202a812 */ /* 0x002fca00078eb8ff */
[----:B------:R1:W-:Y:S02]  /*0570*/  @!P2 STS [UR20+0x8], R2 ;  /* 0x00000802ff00a988 */ /* 0x0003e40008000814 */
.L_x_12:
[----:B------:R-:W-:Y:S05]  /*0580*/  BSYNC B1 ;  /* 0x0000000000017941 */ /* 0x000fea0003800000 */
.L_x_6:
[----:B------:R-:W-:Y:S05]  /*0590*/  WARPSYNC.ALL ;  /* 0x0000000000007948 */ /* 0x000fea0003800000 */
[----:B------:R-:W-:Y:S05]  /*05a0*/  @P0 BRA `(.L_x_13) ;  /* 0x0000000000280947 */ /* 0x000fea0003800000 */
[----:B-12345:R-:W1:Y:S01]  /*05b0*/  S2R R2, SR_LANEID ;  /* 0x0000000000027919 */ /* 0x03ee620000000000 */
[----:B------:R-:W-:Y:S05]  /*05c0*/  WARPSYNC.ALL ;  /* 0x0000000000007948 */ /* 0x000fea0003800000 */
[----:B-1----:R-:W-:-:S05]  /*05d0*/  IMAD.SHL.U32 R8, R2, 0x4, RZ ;  /* 0x0000000402087824 */ /* 0x002fca00078e00ff */
[----:B------:R-:W1:Y:S01]  /*05e0*/  LDS R9, [R8+UR20] ;  /* 0x0000001408097984 */ /* 0x000e620008000800 */
[----:B------:R-:W-:-:S05]  /*05f0*/  IADD3 R2, P1, R8, UR28, RZ ;  /* 0x0000001c08027c10 */ /* 0x000fca000ff3e0ff */
[----:B------:R-:W-:-:S05]  /*0600*/  IMAD.X R3, RZ, RZ, UR29, P1 ;  /* 0x0000001dff037e24 */ /* 0x000fca00088e06ff */
[----:B-1----:R1:W2:Y:S01]  /*0610*/  ATOMG.E.EXCH.STRONG.GPU PT, RZ, [R2], R9 ;  /* 0x0000000902ff73a8 */ /* 0x0022a200041ee100 */
[----:B------:R-:W-:-:S04]  /*0620*/  DEPBAR {5,4,3,2,1,0} ;  /* 0x0000003f0000791a */ /* 0x000fc80000000000 */
[----:B------:R1:W-:Y:S01]  /*0630*/  UTMACCTL.IV [UR28] ;  /* 0x000000001c0079b9 */ /* 0x0003e20008000000 */
[----:B------:R-:W-:Y:S01]  /*0640*/  NOP ;  /* 0x0000000000007918 */ /* 0x000fe20000000000 */
.L_x_13:
[----:B------:R-:W-:Y:S05]  /*0650*/  @P0 BRA `(.L_x_14) ;  /* 0x00000000000c0947 */ /* 0x000fea0003800000 */
[----:B------:R0:W-:Y:S01]  /*0660*/  UTMACMDFLUSH ;  /* 0x00000000000079b7 */ /* 0x0001e20000000000 */
[----:B------:R-:W-:Y:S05]  /*0670*/  @P0 BRA `(.L_x_14) ;  /* 0x0000000000040947 */ /* 0x000fea0003800000 */
[----:B------:R-:W-:-:S04]  /*0680*/  DEPBAR.LE SB0, 0x0 ;  /* 0x000080000000791a */ /* 0x000fc80000000000 */
.L_x_14:
[----:B------:R-:W-:Y:S05]  /*0690*/  WARPSYNC.ALL ;  /* 0x0000000000007948 */ /* 0x000fea0003800000 */
[----:B--2---:R-:W-:Y:S06]  /*06a0*/  BAR.SYNC.DEFER_BLOCKING 0x0 ;  /* 0x0000000000007b1d */ /* 0x004fec0000010000 */
[----:B------:R-:W-:Y:S02]  /*06b0*/  BSSY B1, `(.L_x_15) ;  /* 0x000000b000017945 */ /* 0x000fe40003800000 */
[----:B------:R-:W-:Y:S06]  /*06c0*/  BAR.SYNC.DEFER_BLOCKING 0x0 ;  /* 0x0000000000007b1d */ /* 0x000fec0000010000 */
[----:B------:R2:W-:Y:S01]  /*06d0*/  @!P0 STS [R4], RZ ;  /* 0x000000ff04008388 */ /* 0x0005e20000000800 */
[----:B------:R-:W-:Y:S01]  /*06e0*/  NOP ;  /* 0x0000000000007918 */ /* 0x000fe20000000000 */
[----:B------:R-:W-:Y:S05]  /*06f0*/  @P2 BRA `(.L_x_16) ;  /* 0x0000000000182947 */ /* 0x000fea0003800000 */
[----:B-1-345:R-:W1:Y:S01]  /*0700*/  LDS R2, [UR20+0x8] ;  /* 0x00000814ff027984 */ /* 0x03ae620008000800 */
[----:B------:R-:W3:Y:S01]  /*0710*/  LDC.64 R8, c[0x0][0x218] ;  /* 0x00008600ff087b82 */ /* 0x000ee20000000a00 */
[----:B------:R-:W-:Y:S02]  /*0720*/  IMAD.MOV.U32 R3, RZ, RZ, 0x70 ;  /* 0x00000070ff037424 */ /* 0x000fe400078e00ff */
[----:B---3--:R3:W-:Y:S03]  /*0730*/  STS.64 [UR20], R8 ;  /* 0x00000008ff007988 */ /* 0x0087e60008000a14 */
[----:B-1----:R-:W-:-:S05]  /*0740*/  LOP3.LUT R2, R2, 0x10, R3, 0xd8, !PT ;  /* 0x0000001002027812 */ /* 0x002fca00078ed803 */
[----:B------:R3:W-:Y:S02]  /*0750*/  STS [UR20+0x8], R2 ;  /* 0x00000802ff007988 */ /* 0x0007e40008000814 */
.L_x_16:
[----:B-1----:R-:W-:Y:S05]  /*0760*/  BSYNC B1 ;  /* 0x0000000000017941 */ /* 0x002fea0003800000 */
.L_x_15:
[----:B------:R-:W-:Y:S04]  /*0770*/  BSSY B2, `(.L_x_17) ;  /* 0x000000f000027945 */ /* 0x000fe80003800000 */
[----:B------:R-:W-:Y:S04]  /*0780*/  BSSY B1, `(.L_x_18) ;  /* 0x000000c000017945 */ /* 0x000fe80003800000 */
[----:B------:R-:W-:Y:S05]  /*0790*/  @P2 BRA `(.L_x_19) ;  /* 0x0000000000282947 */ /* 0x000fea0003800000 */
[----:B---345:R-:W1:Y:S01]  /*07a0*/  LDS R2, [UR20+0x34] ;  /* 0x00003414ff027984 */ /* 0x038e620008000800 */
[----:B------:R-:W-:Y:S01]  /*07b0*/  IMAD.MOV.U32 R3, RZ, RZ, 0x7f000000 ;  /* 0x7f000000ff037424 */ /* 0x000fe200078e00ff */
[----:B------:R-:W-:Y:S05]  /*07c0*/  @P2 BREAK B1 ;  /* 0x0000000000012942 */ /* 0x000fea0003800000 */
[----:B-1----:R-:W-:-:S05]  /*07d0*/  LOP3.LUT R2, R2, 0xff000000, R3, 0xb8, !PT ;  /* 0xff00000002027812 */ /* 0x002fca00078eb803 */
[----:B------:R1:W-:Y:S01]  /*07e0*/  STS [UR20+0x34], R2 ;  /* 0x00003402ff007988 */ /* 0x0003e20008000814 */
[----:B------:R-:W-:Y:S05]  /*07f0*/  @P2 BRA `(.L_x_20) ;  /* 0x0000000000182947 */ /* 0x000fea0003800000 */
[----:B------:R-:W3:Y:S01]  /*0800*/  LDS R3, [UR20+0x38] ;  /* 0x00003814ff037984 */ /* 0x000ee20008000800 */
[----:B-1----:R-:W-:-:S05]  /*0810*/  IMAD.MOV.U32 R2, RZ, RZ, 0x7f ;  /* 0x0000007fff027424 */ /* 0x002fca00078e00ff */
[----:B---3--:R-:W-:-:S05]  /*0820*/  LOP3.LUT R2, R3, 0xff, R2, 0xb8, !PT ;  /* 0x000000ff03027812 */ /* 0x008fca00078eb802 */
[----:B------:R1:W-:Y:S02]  /*0830*/  STS [UR20+0x38], R2 ;  /* 0x00003802ff007988 */ /* 0x0003e40008000814 */
.L_x_19:
[----:B------:R-:W-:Y:S05]  /*0840*/  BSYNC B1 ;  /* 0x0000000000017941 */ /* 0x000fea0003800000 */
.L_x_18:
[----:B------:R1:W-:Y:S02]  /*0850*/  @!P2 STS [UR20+0x20], R5 ;  /* 0x00002005ff00a988 */ /* 0x0003e40008000814 */
.L_x_20:
[----:B------:R-:W-:Y:S05]  /*0860*/  BSYNC B2 ;  /* 0x0000000000027941 */ /* 0x000fea0003800000 */
.L_x_17:
[----:B------:R-:W-:Y:S05]  /*0870*/  WARPSYNC.ALL ;  /* 0x0000000000007948 */ /* 0x000fea0003800000 */
[----:B-1----:R-:W1:Y:S01]  /*0880*/  LDC R5, c[0x0][0x22c] ;  /* 0x00008b00ff057b82 */ /* 0x002e620000000800 */
[----:B------:R-:W-:Y:S01]  /*0890*/  BSSY B2, `(.L_x_21) ;  /* 0x000000b000027945 */ /* 0x000fe20003800000 */
[----:B-1----:R-:W-:-:S03]  /*08a0*/  VIADD R5, R5, 0xffffffff ;  /* 0xffffffff05057836 */ /* 0x002fc60000000000 */
[----:B------:R-:W-:Y:S05]  /*08b0*/  @P2 BRA `(.L_x_22) ;  /* 0x0000000000202947 */ /* 0x000fea0003800000 */
[----:B---345:R-:W1:Y:S01]  /*08c0*/  LDS R2, [UR20+0x1c] ;  /* 0x00001c14ff027984 */ /* 0x038e620008000800 */
[----:B------:R-:W3:Y:S03]  /*08d0*/  LDC.64 R10, c[0x0][0x240] ;  /* 0x00009000ff0a7b82 */ /* 0x000ee60000000a00 */
[----:B------:R4:W-:Y:S01]  /*08e0*/  STS [UR20+0x24], R5 ;  /* 0x00002405ff007988 */ /* 0x0009e20008000814 */
[--C-:B---3--:R-:W-:Y:S02]  /*08f0*/  SHF.R.U32.HI R9, RZ, 0x4, R11.reuse ;  /* 0x00000004ff097819 */ /* 0x108fe4000001160b */
[----:B------:R-:W-:-:S05]  /*0900*/  SHF.R.U64 R3, R10, 0x4, R11 ;  /* 0x000000040a037819 */ /* 0x000fca000000120b */
[----:B------:R4:W-:Y:S01]  /*0910*/  STS [UR20+0xc], R3 ;  /* 0x00000c03ff007988 */ /* 0x0009e20008000814 */
[----:B-1----:R-:W-:-:S05]  /*0920*/  LOP3.LUT R2, R2, 0xf, R9, 0xb8, !PT ;  /* 0x0000000f02027812 */ /* 0x002fca00078eb809 */
[----:B------:R4:W-:Y:S02]  /*0930*/  STS [UR20+0x1c], R2 ;  /* 0x00001c02ff007988 */ /* 0x0009e40008000814 */
.L_x_22:
[----:B------:R-:W-:Y:S05]  /*0940*/  BSYNC B2 ;  /* 0x0000000000027941 */ /* 0x000fea0003800000 */
.L_x_21:
[----:B------:R-:W-:Y:S04]  /*0950*/  BSSY B3, `(.L_x_23) ;  /* 0x000001d000037945 */ /* 0x000fe80003800000 */
[----:B------:R-:W-:Y:S04]  /*0960*/  BSSY B2, `(.L_x_24) ;  /* 0x0000018000027945 */ /* 0x000fe80003800000 */
[----:B------:R-:W-:Y:S05]  /*0970*/  @P2 BRA `(.L_x_25) ;  /* 0x00000000001c2947 */ /* 0x000fea0003800000 */
[----:B---345:R-:W1:Y:S02]  /*0980*/  LDS R2, [UR20+0x34] ;  /* 0x00003414ff027984 */ /* 0x038e640008000800 */
[----:B-1----:R-:W-:-:S05]  /*0990*/  LOP3.LUT R2, R2, 0x7, RZ, 0xb8, !PT ;  /* 0x0000000702027812 */ /* 0x002fca00078eb8ff */
[----:B------:R1:W-:Y:S01]  /*09a0*/  STS [UR20+0x34], R2 ;  /* 0x00003402ff007988 */ /* 0x0003e20008000814 */
[----:B------:R-:W-:Y:S05]  /*09b0*/  @P2 BRA `(.L_x_26) ;  /* 0x00000000001c2947 */ /* 0x000fea0003800000 */
[----:B-1----:R-:W1:Y:S02]  /*09c0*/  LDS R2, [UR20+0x34] ;  /* 0x00003414ff027984 */ /* 0x002e640008000800 */
[----:B-1----:R-:W-:-:S05]  /*09d0*/  LOP3.LUT R2, R2, 0x38, RZ, 0xb8, !PT ;  /* 0x0000003802027812 */ /* 0x002fca00078eb8ff */
[----:B------:R1:W-:Y:S02]  /*09e0*/  STS [UR20+0x34], R2 ;  /* 0x00003402ff007988 */ /* 0x0003e40008000814 */
.L_x_25:
[----:B------:R-:W-:Y:S05]  /*09f0*/  @P2 BRA `(.L_x_27) ;  /* 0x00000000001c2947 */ /* 0x000fea0003800000 */
[----:B-1-345:R-:W1:Y:S02]  /*0a00*/  LDS R2, [UR20+0x8] ;  /* 0x00000814ff027984 */ /* 0x03ae640008000800 */
[----:B-1----:R-:W-:-:S05]  /*0a10*/  LOP3.LUT R2, R2, 0x780, RZ, 0xb8, !PT ;  /* 0x0000078002027812 */ /* 0x002fca00078eb8ff */
[----:B------:R3:W-:Y:S02]  /*0a20*/  STS [UR20+0x8], R2 ;  /* 0x00000802ff007988 */ /* 0x0007e40008000814 */
.L_x_26:
[----:B------:R-:W-:Y:S05]  /*0a30*/  @P2 BRA `(.L_x_28) ;  /* 0x0000000000282947 */ /* 0x000fea0003800000 */
[----:B-1-3--:R-:W1:Y:S02]  /*0a40*/  LDS R2, [UR20+0x8] ;  /* 0x00000814ff027984 */ /* 0x00ae640008000800 */
[----:B-1----:R-:W-:-:S05]  /*0a50*/  LOP3.LUT R2, R2, 0x1800, RZ, 0xb8, !PT ;  /* 0x0000180002027812 */ /* 0x002fca00078eb8ff */
[----:B------:R1:W-:Y:S02]  /*0a60*/  STS [UR20+0x8], R2 ;  /* 0x00000802ff007988 */ /* 0x0003e40008000814 */
.L_x_27:
[----:B------:R-:W-:Y:S05]  /*0a70*/  @P2 BREAK B2 ;  /* 0x0000000000022942 */ /* 0x000fea0003800000 */
[----:B------:R-:W-:Y:S05]  /*0a80*/  @P2 BRA `(.L_x_29) ;  /* 0x0000000000242947 */ /* 0x000fea0003800000 */
[----:B-1-345:R-:W1:Y:S01]  /*0a90*/  LDS R2, [UR20+0x8] ;  /* 0x00000814ff027984 */ /* 0x03ae620008000800 */
[----:B------:R-:W-:-:S05]  /*0aa0*/  IMAD.MOV.U32 R3, RZ, RZ, 0x6000 ;  /* 0x00006000ff037424 */ /* 0x000fca00078e00ff */
[----:B-1----:R-:W-:-:S04]  /*0ab0*/  LOP3.LUT R2, R2, 0x6000, R3, 0xd8, !PT ;  /* 0x0000600002027812 */ /* 0x002fc800078ed803 */
[----:B------:R-:W-:-:S05]  /*0ac0*/  LOP3.LUT R2, R2, 0x400000, RZ, 0xb8, !PT ;  /* 0x0040000002027812 */ /* 0x000fca00078eb8ff */
[----:B------:R4:W-:Y:S02]  /*0ad0*/  STS [UR20+0x8], R2 ;  /* 0x00000802ff007988 */ /* 0x0009e40008000814 */
.L_x_28:
[----:B------:R-:W-:Y:S05]  /*0ae0*/  BSYNC B2 ;  /* 0x0000000000027941 */ /* 0x000fea0003800000 */
.L_x_24:
[----:B-1-34-:R-:W1:Y:S02]  /*0af0*/  @!P2 LDS R2, [UR20+0x8] ;  /* 0x00000814ff02a984 */ /* 0x01ae640008000800 */
[----:B-1----:R-:W-:-:S05]  /*0b00*/  @!P2 LOP3.LUT R2, R2, 0x8000, RZ, 0xb8, !PT ;  /* 0x000080000202a812 */ /* 0x002fca00078eb8ff */
[----:B------:R1:W-:Y:S02]  /*0b10*/  @!P2 STS [UR20+0x8], R2 ;  /* 0x00000802ff00a988 */ /* 0x0003e40008000814 */
.L_x_29:
[----:B------:R-:W-:Y:S05]  /*0b20*/  BSYNC B3 ;  /* 0x0000000000037941 */ /* 0x000fea0003800000 */
.L_x_23:
[----:B------:R-:W-:Y:S05]  /*0b30*/  WARPSYNC.ALL ;  /* 0x0000000000007948 */ /* 0x000fea0003800000 */
[----:B------:R-:W-:-:S04]  /*0b40*/  UIADD3 UR31, UR5, 0x80, URZ ;  /* 0x00000080051f7890 */ /* 0x000fc8000fffe03f */
[----:B------:R-:W-:-:S04]  /*0b50*/  UIADD3 UR30, UP0, UR31, UR32, URZ ;  /* 0x000000201f1e7290 */ /* 0x000fc8000ff1e03f */
[----:B------:R-:W-:Y:S01]  /*0b60*/  ULEA.HI.X.SX32 UR31, UR31, UR33, 0x1, UP0 ;  /* 0x000000211f1f7291 */ /* 0x000fe200080f0e3f */
[----:B------:R-:W-:Y:S11]  /*0b70*/  @P0 BRA `(.L_x_30) ;  /* 0x0000000000280947 */ /* 0x000ff60003800000 */
[----:B-1-345:R-:W1:Y:S01]  /*0b80*/  S2R R2, SR_LANEID ;  /* 0x0000000000027919 */ /* 0x03ae620000000000 */
[----:B------:R-:W-:Y:S05]  /*0b90*/  WARPSYNC.ALL ;  /* 0x0000000000007948 */ /* 0x000fea0003800000 */
[----:B-1----:R-:W-:-:S05]  /*0ba0*/  IMAD.SHL.U32 R8, R2, 0x4, RZ ;  /* 0x0000000402087824 */ /* 0x002fca00078e00ff */
[----:B------:R-:W1:Y:S01]  /*0bb0*/  LDS R9, [R8+UR20] ;  /* 0x0000001408097984 */ /* 0x000e620008000800 */
[----:B------:R-:W-:-:S05]  /*0bc0*/  IADD3 R2, P1, R8, UR30, RZ ;  /* 0x0000001e08027c10 */ /* 0x000fca000ff3e0ff */
[----:B------:R-:W-:-:S05]  /*0bd0*/  IMAD.X R3, RZ, RZ, UR31, P1 ;  /* 0x0000001fff037e24 */ /* 0x000fca00088e06ff */
[----:B-1----:R1:W3:Y:S01]  /*0be0*/  ATOMG.E.EXCH.STRONG.GPU PT, RZ, [R2], R9 ;  /* 0x0000000902ff73a8 */ /* 0x0022e200041ee100 */
[----:B------:R-:W-:-:S04]  /*0bf0*/  DEPBAR {5,4,3,2,1,0} ;  /* 0x0000003f0000791a */ /* 0x000fc80000000000 */
[----:B------:R1:W-:Y:S01]  /*0c00*/  UTMACCTL.IV [UR30] ;  /* 0x000000001e0079b9 */ /* 0x0003e20008000000 */
[----:B------:R-:W-:Y:S01]  /*0c10*/  NOP ;  /* 0x0000000000007918 */ /* 0x000fe20000000000 */
.L_x_30:
[----:B------:R-:W-:Y:S05]  /*0c20*/  @P0 BRA `(.L_x_31) ;  /* 0x00000000000c0947 */ /* 0x000fea0003800000 */
[----:B------:R0:W-:Y:S01]  /*0c30*/  UTMACMDFLUSH ;  /* 0x00000000000079b7 */ /* 0x0001e20000000000 */
[----:B------:R-:W-:Y:S05]  /*0c40*/  @P0 BRA `(.L_x_31) ;  /* 0x0000000000040947 */ /* 0x000fea0003800000 */
[----:B------:R-:W-:-:S04]  /*0c50*/  DEPBAR.LE SB0, 0x0 ;  /* 0x000080000000791a */ /* 0x000fc80000000000 */
.L_x_31:
[----:B------:R-:W-:Y:S05]  /*0c60*/  WARPSYNC.ALL ;  /* 0x0000000000007948 */ /* 0x000fea0003800000 */
[----:B---3--:R-:W-:Y:S06]  /*0c70*/  BAR.SYNC.DEFER_BLOCKING 0x0 ;  /* 0x0000000000007b1d */ /* 0x008fec0000010000 */
[----:B------:R-:W-:Y:S02]  /*0c80*/  BSSY B3, `(.L_x_32) ;  /* 0x000000b000037945 */ /* 0x000fe40003800000 */
[----:B------:R-:W-:Y:S06]  /*0c90*/  BAR.SYNC.DEFER_BLOCKING 0x0 ;  /* 0x0000000000007b1d */ /* 0x000fec0000010000 */
[----:B------:R3:W-:Y:S01]  /*0ca0*/  @!P0 STS [R4], RZ ;  /* 0x000000ff04008388 */ /* 0x0007e20000000800 */
[----:B------:R-:W-:Y:S01]  /*0cb0*/  NOP ;  /* 0x0000000000007918 */ /* 0x000fe20000000000 */
[----:B------:R-:W-:Y:S05]  /*0cc0*/  @P2 BRA `(.L_x_33) ;  /* 0x0000000000182947 */ /* 0x000fea0003800000 */
[----:B-1--45:R-:W1:Y:S01]  /*0cd0*/  LDS R2, [UR20+0x8] ;  /* 0x00000814ff027984 */ /* 0x032e620008000800 */
[----:B------:R-:W4:Y:S01]  /*0ce0*/  LDC.64 R8, c[0x0][0x220] ;  /* 0x00008800ff087b82 */ /* 0x000f220000000a00 */
[----:B------:R-:W-:Y:S02]  /*0cf0*/  IMAD.MOV.U32 R3, RZ, RZ, 0x70 ;  /* 0x00000070ff037424 */ /* 0x000fe400078e00ff */
[----:B----4-:R4:W-:Y:S03]  /*0d00*/  STS.64 [UR20], R8 ;  /* 0x00000008ff007988 */ /* 0x0109e60008000a14 */
[----:B-1----:R-:W-:-:S05]  /*0d10*/  LOP3.LUT R2, R2, 0x10, R3, 0xd8, !PT ;  /* 0x0000001002027812 */ /* 0x002fca00078ed803 */
[----:B------:R4:W-:Y:S02]  /*0d20*/  STS [UR20+0x8], R2 ;  /* 0x00000802ff007988 */ /* 0x0009e40008000814 */
.L_x_33:
[----:B-1----:R-:W-:Y:S05]  /*0d30*/  BSYNC B3 ;  /* 0x0000000000037941 */ /* 0x002fea0003800000 */
.L_x_32:
[----:B------:R-:W-:Y:S04]  /*0d40*/  BSSY B3, `(.L_x_34) ;  /* 0x0000033000037945 */ /* 0x000fe80003800000 */
[----:B------:R-:W-:Y:S04]  /*0d50*/  BSSY B4, `(.L_x_35) ;  /* 0x000002e000047945 */ /* 0x000fe80003800000 */
[----:B------:R-:W-:Y:S05]  /*0d60*/  @P2 BRA `(.L_x_36) ;  /* 0x0000000000242947 */ /* 0x000fea0003800000 */
[----:B----45:R-:W1:Y:S01]  /*0d70*/  LDS R2, [UR20+0x34] ;  /* 0x00003414ff027984 */ /* 0x030e620008000800 */
[----:B------:R-:W-:-:S05]  /*0d80*/  IMAD.MOV.U32 R3, RZ, RZ, 0x7f000000 ;  /* 0x7f000000ff037424 */ /* 0x000fca00078e00ff */
[----:B-1----:R-:W-:-:S05]  /*0d90*/  LOP3.LUT R2, R2, 0xff000000, R3, 0xb8, !PT ;  /* 0xff00000002027812 */ /* 0x002fca00078eb803 */
[----:B------:R1:W-:Y:S01]  /*0da0*/  STS [UR20+0x34], R2 ;  /* 0x00003402ff007988 */ /* 0x0003e20008000814 */
[----:B------:R-:W-:Y:S05]  /*0db0*/  @P2 BRA `(.L_x_37) ;  /* 0x0000000000182947 */ /* 0x000fea0003800000 */
[----:B-1----:R-:W1:Y:S01]  /*0dc0*/  LDS R2, [UR20+0x38] ;  /* 0x00003814ff027984 */ /* 0x002e620008000800 */
[----:B------:R-:W-:-:S05]  /*0dd0*/  IMAD.MOV.U32 R3, RZ, RZ, 0xff ;  /* 0x000000ffff037424 */ /* 0x000fca00078e00ff */
[----:B-1----:R-:W-:-:S05]  /*0de0*/  LOP3.LUT R2, R2, 0xff, R3, 0xb8, !PT ;  /* 0x000000ff02027812 */ /* 0x002fca00078eb803 */
[----:B------:R1:W-:Y:S02]  /*0df0*/  STS [UR20+0x38], R2 ;  /* 0x00003802ff007988 */ /* 0x0003e40008000814 */
.L_x_36:
[----:B------:R-:W-:Y:S05]  /*0e00*/  @P2 BRA `(.L_x_38) ;  /* 0x00000000000c2947 */ /* 0x000fea0003800000 */
[----:B------:R1:W-:Y:S02]  /*0e10*/  STS [UR20+0x20], R5 ;  /* 0x00002005ff007988 */ /* 0x0003e40008000814 */
.L_x_37:
[----:B------:R-:W-:Y:S05]  /*0e20*/  @P2 BRA `(.L_x_39) ;  /* 0x0000000000242947 */ /* 0x000fea0003800000 */
[----:B------:R1:W-:Y:S02]  /*0e30*/  STS [UR20+0x24], R6 ;  /* 0x00002406ff007988 */ /* 0x0003e40008000814 */
.L_x_38:
[----:B------:R-:W-:Y:S05]  /*0e40*/  @P2 BRA `(.L_x_40) ;  /* 0x00000000002c2947 */ /* 0x000fea0003800000 */
[----:B-1--45:R-:W1:Y:S01]  /*0e50*/  LDS R2, [UR20+0x1c] ;  /* 0x00001c14ff027984 */ /* 0x032e620008000800 */
[----:B------:R-:W4:Y:S02]  /*0e60*/  LDC.64 R8, c[0x0][0x248] ;  /* 0x00009200ff087b82 */ /* 0x000f240000000a00 */
[--C-:B----4-:R-:W-:Y:S02]  /*0e70*/  SHF.R.U32.HI R5, RZ, 0x4, R9.reuse ;  /* 0x00000004ff057819 */ /* 0x110fe40000011609 */
[----:B------:R-:W-:-:S05]  /*0e80*/  SHF.R.U64 R3, R8, 0x4, R9 ;  /* 0x0000000408037819 */ /* 0x000fca0000001209 */
[----:B------:R4:W-:Y:S01]  /*0e90*/  STS [UR20+0xc], R3 ;  /* 0x00000c03ff007988 */ /* 0x0009e20008000814 */
[----:B-1----:R-:W-:-:S05]  /*0ea0*/  LOP3.LUT R2, R2, 0xf, R5, 0xb8, !PT ;  /* 0x0000000f02027812 */ /* 0x002fca00078eb805 */
[----:B------:R4:W-:Y:S02]  /*0eb0*/  STS [UR20+0x1c], R2 ;  /* 0x00001c02ff007988 */ /* 0x0009e40008000814 */
.L_x_39:
[----:B------:R-:W-:Y:S05]  /*0ec0*/  @P2 BRA `(.L_x_41) ;  /* 0x00000000001c2947 */ /* 0x000fea0003800000 */
[----:B-1--45:R-:W1:Y:S02]  /*0ed0*/  LDS R2, [UR20+0x34] ;  /* 0x00003414ff027984 */ /* 0x032e640008000800 */
[----:B-1----:R-:W-:-:S05]  /*0ee0*/  LOP3.LUT R2, R2, 0x7, RZ, 0xb8, !PT ;  /* 0x0000000702027812 */ /* 0x002fca00078eb8ff */
[----:B------:R1:W-:Y:S02]  /*0ef0*/  STS [UR20+0x34], R2 ;  /* 0x00003402ff007988 */ /* 0x0003e40008000814 */
.L_x_40:
[----:B------:R-:W-:Y:S05]  /*0f00*/  @P2 BRA `(.L_x_42) ;  /* 0x00000000001c2947 */ /* 0x000fea0003800000 */
[----:B-1--45:R-:W1:Y:S02]  /*0f10*/  LDS R2, [UR20+0x34] ;  /* 0x00003414ff027984 */ /* 0x032e640008000800 */
[----:B-1----:R-:W-:-:S05]  /*0f20*/  LOP3.LUT R2, R2, 0x38, RZ, 0xb8, !PT ;  /* 0x0000003802027812 */ /* 0x002fca00078eb8ff */
[----:B------:R1:W-:Y:S02]  /*0f30*/  STS [UR20+0x34], R2 ;  /* 0x00003402ff007988 */ /* 0x0003e40008000814 */
.L_x_41:
[----:B------:R-:W-:Y:S05]  /*0f40*/  @P2 BRA `(.L_x_43) ;  /* 0x00000000001c2947 */ /* 0x000fea0003800000 */
[----:B-1--45:R-:W1:Y:S02]  /*0f50*/  LDS R2, [UR20+0x8] ;  /* 0x00000814ff027984 */ /* 0x032e640008000800 */
[----:B-1----:R-:W-:-:S05]  /*0f60*/  LOP3.LUT R2, R2, 0x780, RZ, 0xb8, !PT ;  /* 0x0000078002027812 */ /* 0x002fca00078eb8ff */
[----:B------:R1:W-:Y:S02]  /*0f70*/  STS [UR20+0x8], R2 ;  /* 0x00000802ff007988 */ /* 0x0003e40008000814 */
.L_x_42:
[----:B------:R-:W-:Y:S05]  /*0f80*/  @P2 BRA `(.L_x_44) ;  /* 0x0000000000282947 */ /* 0x000fea0003800000 */
[----:B-1--45:R-:W1:Y:S02]  /*0f90*/  LDS R2, [UR20+0x8] ;  /* 0x00000814ff027984 */ /* 0x032e640008000800 */
[----:B-1----:R-:W-:-:S05]  /*0fa0*/  LOP3.LUT R2, R2, 0x1800, RZ, 0xb8, !PT ;  /* 0x0000180002027812 */ /* 0x002fca00078eb8ff */
[----:B------:R1:W-:Y:S02]  /*0fb0*/  STS [UR20+0x8], R2 ;  /* 0x00000802ff007988 */ /* 0x0003e40008000814 */
.L_x_43:
[----:B------:R-:W-:Y:S05]  /*0fc0*/  @P2 BREAK B4 ;  /* 0x0000000000042942 */ /* 0x000fea0003800000 */
[----:B------:R-:W-:Y:S05]  /*0fd0*/  @P2 BRA `(.L_x_45) ;  /* 0x0000000000242947 */ /* 0x000fea0003800000 */
[----:B-1--45:R-:W1:Y:S01]  /*0fe0*/  LDS R2, [UR20+0x8] ;  /* 0x00000814ff027984 */ /* 0x032e620008000800 */
[----:B------:R-:W-:-:S05]  /*0ff0*/  IMAD.MOV.U32 R3, RZ, RZ, 0x6000 ;  /* 0x00006000ff037424 */ /* 0x000fca00078e00ff */
[----:B-1----:R-:W-:-:S04]  /*1000*/  LOP3.LUT R2, R2, 0x6000, R3, 0xd8, !PT ;  /* 0x0000600002027812 */ /* 0x002fc800078ed803 */
[----:B------:R-:W-:-:S05]  /*1010*/  LOP3.LUT R2, R2, 0x400000, RZ, 0xb8, !PT ;  /* 0x0040000002027812 */ /* 0x000fca00078eb8ff */
[----:B------:R1:W-:Y:S02]  /*1020*/  STS [UR20+0x8], R2 ;  /* 0x00000802ff007988 */ /* 0x0003e40008000814 */
.L_x_44:
[----:B------:R-:W-:Y:S05]  /*1030*/  BSYNC B4 ;  /* 0x0000000000047941 */ /* 0x000fea0003800000 */
.L_x_35:
[----:B-1--45:R-:W1:Y:S02]  /*1040*/  @!P2 LDS R2, [UR20+0x8] ;  /* 0x00000814ff02a984 */ /* 0x032e640008000800 */
[----:B-1----:R-:W-:-:S05]  /*1050*/  @!P2 LOP3.LUT R2, R2, 0x8000, RZ, 0xb8, !PT ;  /* 0x000080000202a812 */ /* 0x002fca00078eb8ff */
[----:B------:R1:W-:Y:S02]  /*1060*/  @!P2 STS [UR20+0x8], R2 ;  /* 0x00000802ff00a988 */ /* 0x0003e40008000814 */
.L_x_45:
[----:B------:R-:W-:Y:S05]  /*1070*/  BSYNC B3 ;  /* 0x0000000000037941 */ /* 0x000fea0003800000 */
.L_x_34:
[----:B------:R-:W-:Y:S05]  /*1080*/  WARPSYNC.ALL ;  /* 0x0000000000007948 */ /* 0x000fea0003800000 */
[----:B------:R-:W-:Y:S01]  /*1090*/  UIADD3 UR5, UR5, 0x100, URZ ;  /* 0x0000010005057890 */ /* 0x000fe2000fffe03f */
[----:B------:R-:W-:Y:S02]  /*10a0*/  ISETP.GE.AND P1, PT, R12, 0x1, PT ;  /* 0x000000010c00780c */ /* 0x000fe40003f26270 */
[----:B------:R-:W-:Y:S02]  /*10b0*/  CS2R R88, SRZ ;  /* 0x0000000000587805 */ /* 0x000fe4000001ff00 */
[----:B------:R-:W-:Y:S01]  /*10c0*/  CS2R R90, SRZ ;  /* 0x00000000005a7805 */ /* 0x000fe2000001ff00 */
[----:B------:R-:W-:Y:S01]  /*10d0*/  UIADD3 UR32, UP0, UR5, UR32, URZ ;  /* 0x0000002005207290 */ /* 0x000fe2000ff1e03f */
[----:B------:R-:W-:-:S02]  /*10e0*/  CS2R R92, SRZ ;  /* 0x00000000005c7805 */ /* 0x000fc4000001ff00 */
[----:B------:R-:W-:Y:S02]  /*10f0*/  CS2R R94, SRZ ;  /* 0x00000000005e7805 */ /* 0x000fe4000001ff00 */
[----:B------:R-:W-:Y:S01]  /*1100*/  CS2R R96, SRZ ;  /* 0x0000000000607805 */ /* 0x000fe2000001ff00 */
[----:B------:R-:W-:Y:S01]  /*1110*/  ULEA.HI.X.SX32 UR33, UR5, UR33, 0x1, UP0 ;  /* 0x0000002105217291 */ /* 0x000fe200080f0e3f */
[----:B------:R-:W-:Y:S02]  /*1120*/  CS2R R98, SRZ ;  /* 0x0000000000627805 */ /* 0x000fe4000001ff00 */
[----:B------:R-:W-:Y:S02]  /*1130*/  CS2R R100, SRZ ;  /* 0x0000000000647805 */ /* 0x000fe4000001ff00 */
[----:B------:R-:W-:Y:S02]  /*1140*/  CS2R R102, SRZ ;  /* 0x0000000000667805 */ /* 0x000fe4000001ff00 */
[----:B------:R-:W-:-:S02]  /*1150*/  CS2R R104, SRZ ;  /* 0x0000000000687805 */ /* 0x000fc4000001ff00 */
[----:B------:R-:W-:Y:S02]  /*1160*/  CS2R R106, SRZ ;  /* 0x00000000006a7805 */ /* 0x000fe4000001ff00 */
[----:B------:R-:W-:Y:S02]  /*1170*/  CS2R R108, SRZ ;  /* 0x00000000006c7805 */ /* 0x000fe4000001ff00 */
        /* <DEDUP_REMOVED lines=39> */
[----:B------:R-:W-:Y:S01]  /*13f0*/  CS2R R60, SRZ ;  /* 0x00000000003c7805 */ /* 0x000fe2000001ff00 */
[----:B------:R-:W-:Y:S01]  /*1400*/  IMAD.MOV.U32 R62, RZ, RZ, RZ ;  /* 0x000000ffff3e7224 */ /* 0x000fe200078e00ff */
[----:B------:R-:W-:Y:S06]  /*1410*/  @P0 BRA `(.L_x_46) ;  /* 0x0000000000280947 */ /* 0x000fec0003800000 */
[----:B-1--45:R-:W2:Y:S01]  /*1420*/  S2R R2, SR_LANEID ;  /* 0x0000000000027919 */ /* 0x032ea20000000000 */
[----:B------:R-:W-:Y:S05]  /*1430*/  WARPSYNC.ALL ;  /* 0x0000000000007948 */ /* 0x000fea0003800000 */
[----:B--23--:R-:W-:-:S05]  /*1440*/  IMAD.SHL.U32 R4, R2, 0x4, RZ ;  /* 0x0000000402047824 */ /* 0x00cfca00078e00ff */
[----:B------:R-:W1:Y:S01]  /*1450*/  LDS R5, [R4+UR20] ;  /* 0x0000001404057984 */ /* 0x000e620008000800 */
[----:B------:R-:W-:-:S05]  /*1460*/  IADD3 R2, P3, R4, UR32, RZ ;  /* 0x0000002004027c10 */ /* 0x000fca000ff7e0ff */
[----:B------:R-:W-:-:S05]  /*1470*/  IMAD.X R3, RZ, RZ, UR33, P3 ;  /* 0x00000021ff037e24 */ /* 0x000fca00098e06ff */
[----:B-1----:R1:W2:Y:S01]  /*1480*/  ATOMG.E.EXCH.STRONG.GPU PT, RZ, [R2], R5 ;  /* 0x0000000502ff73a8 */ /* 0x0022a200041ee100 */
[----:B------:R-:W-:-:S04]  /*1490*/  DEPBAR {5,4,3,2,1,0} ;  /* 0x0000003f0000791a */ /* 0x000fc80000000000 */
[----:B------:R1:W-:Y:S01]  /*14a0*/  UTMACCTL.IV [UR32] ;  /* 0x00000000200079b9 */ /* 0x0003e20008000000 */
[----:B------:R-:W-:Y:S01]  /*14b0*/  NOP ;  /* 0x0000000000007918 */ /* 0x000fe20000000000 */
.L_x_46:
[----:B------:R-:W-:Y:S05]  /*14c0*/  @P0 BRA `(.L_x_47) ;  /* 0x00000000000c0947 */ /* 0x000fea0003800000 */
[----:B------:R0:W-:Y:S01]  /*14d0*/  UTMACMDFLUSH ;  /* 0x00000000000079b7 */ /* 0x0001e20000000000 */
[----:B------:R-:W-:Y:S05]  /*14e0*/  @P0 BRA `(.L_x_47) ;  /* 0x0000000000040947 */ /* 0x000fea0003800000 */
[----:B------:R-:W-:-:S04]  /*14f0*/  DEPBAR.LE SB0, 0x0 ;  /* 0x000080000000791a */ /* 0x000fc80000000000 */
.L_x_47:
[----:B------:R-:W-:Y:S05]  /*1500*/  WARPSYNC.ALL ;  /* 0x0000000000007948 */ /* 0x000fea0003800000 */
[----:B--2---:R-:W-:Y:S01]  /*1510*/  BAR.SYNC.DEFER_BLOCKING 0x0 ;  /* 0x0000000000007b1d */ /* 0x004fe20000010000 */
[----:B------:R-:W-:Y:S01]  /*1520*/  USHF.L.U32 UR15, UR34, 0x8, URZ ;  /* 0x00000008220f7899 */ /* 0x000fe2000800063f */
[----:B------:R-:W-:Y:S01]  /*1530*/  IMAD.MOV.U32 R63, RZ, RZ, RZ ;  /* 0x000000ffff3f7224 */ /* 0x000fe200078e00ff */
[----:B------:R-:W-:Y:S01]  /*1540*/  USHF.L.U32 UR11, UR23, 0x7, URZ ;  /* 0x00000007170b7899 */ /* 0x000fe2000800063f */
[----:B------:R-:W-:Y:S02]  /*1550*/  CS2R R64, SRZ ;  /* 0x0000000000407805 */ /* 0x000fe4000001ff00 */
[----:B------:R-:W-:Y:S01]  /*1560*/  CS2R R66, SRZ ;  /* 0x0000000000427805 */ /* 0x000fe2000001ff00 */
[----:B------:R-:W-:Y:S01]  /*1570*/  VOTEU.ALL UP0, P2 ;  /* 0x00000000003f7886 */ /* 0x000fe20001000000 */
[----:B------:R-:W-:Y:S01]  /*1580*/  UMOV UR6, 0x1 ;  /* 0x0000000100067882 */ /* 0x000fe20000000000 */
[----:B------:R-:W-:Y:S01]  /*1590*/  VOTEU.ALL UP1, P2 ;  /* 0x00000000003f7886 */ /* 0x000fe20001020000 */
[----:B------:R-:W-:-:S02]  /*15a0*/  CS2R R68, SRZ ;  /* 0x0000000000447805 */ /* 0x000fc4000001ff00 */
[----:B------:R-:W-:Y:S01]  /*15b0*/  CS2R R70, SRZ ;  /* 0x0000000000467805 */ /* 0x000fe2000001ff00 */
[----:B------:R-:W-:-:S04]  /*15c0*/  @!UP0 UIADD3 UR8, -UR6, 0x100000, URZ ;  /* 0x0010000006088890 */ /* 0x000fc8000fffe13f */
[----:B------:R-:W-:Y:S02]  /*15d0*/  @!UP0 USHF.L.U32 UR9, UR8, 0xb, URZ ;  /* 0x0000000b08098899 */ /* 0x000fe4000800063f */
[----:B------:R-:W-:Y:S01]  /*15e0*/  @!UP0 USHF.L.U32 UR8, UR8, 0x1, URZ ;  /* 0x0000000108088899 */ /* 0x000fe2000800063f */
[----:B------:R-:W-:Y:S01]  /*15f0*/  CS2R R72, SRZ ;  /* 0x0000000000487805 */ /* 0x000fe2000001ff00 */
[----:B------:R-:W-:-:S04]  /*1600*/  @!UP0 UIADD3 UR6, -UR6, 0x100000, URZ ;  /* 0x0010000006068890 */ /* 0x000fc8000fffe13f */
[----:B------:R-:W-:Y:S02]  /*1610*/  @!UP0 USHF.L.U32 UR7, UR6, 0xb, URZ ;  /* 0x0000000b06078899 */ /* 0x000fe4000800063f */
[----:B------:R-:W-:Y:S01]  /*1620*/  @!UP0 USHF.L.U32 UR6, UR6, 0x1, URZ ;  /* 0x0000000106068899 */ /* 0x000fe2000800063f */
[----:B------:R-:W-:Y:S01]  /*1630*/  CS2R R74, SRZ ;  /* 0x00000000004a7805 */ /* 0x000fe2000001ff00 */
[----:B------:R-:W-:Y:S01]  /*1640*/  VOTEU.ALL UP0, P2 ;  /* 0x00000000003f7886 */ /* 0x000fe20001000000 */
[----:B------:R-:W-:Y:S02]  /*1650*/  CS2R R76, SRZ ;  /* 0x00000000004c7805 */ /* 0x000fe4000001ff00 */
[----:B------:R-:W-:Y:S02]  /*1660*/  CS2R R78, SRZ ;  /* 0x00000000004e7805 */ /* 0x000fe4000001ff00 */
[----:B------:R-:W-:Y:S02]  /*1670*/  CS2R R80, SRZ ;  /* 0x0000000000507805 */ /* 0x000fe4000001ff00 */
[----:B------:R-:W-:-:S02]  /*1680*/  CS2R R82, SRZ ;  /* 0x0000000000527805 */ /* 0x000fc4000001ff00 */
[----:B------:R-:W-:Y:S02]  /*1690*/  CS2R R84, SRZ ;  /* 0x0000000000547805 */ /* 0x000fe4000001ff00 */
[----:B------:R-:W-:Y:S01]  /*16a0*/  CS2R R86, SRZ ;  /* 0x0000000000567805 */ /* 0x000fe2000001ff00 */
[----:B------:R-:W2:Y:S02]  /*16b0*/  FENCE.VIEW.ASYNC.S ;  /* 0x00000000000073c6 */ /* 0x000ea40000000000 */
[----:B--2---:R2:W4:Y:S02]  /*16c0*/  @!UP0 SYNCS.EXCH.64 URZ, [UR20+0x18000], UR8 ;  /* 0x01800008143f85b2 */ /* 0x0045240008000100 */
[----:B----4-:R-:W-:Y:S06]  /*16d0*/  BAR.SYNC.DEFER_BLOCKING 0x0 ;  /* 0x0000000000007b1d */ /* 0x010fec0000010000 */
[----:B------:R2:W4:Y:S01]  /*16e0*/  @!UP1 SYNCS.EXCH.64 URZ, [UR20+0x18008], UR6 ;  /* 0x01800806143f95b2 */ /* 0x0005220008000100 */
[----:B------:R-:W-:Y:S05]  /*16f0*/  @!P1 BRA `(.L_x_48) ;  /* 0x0000000800409947 */ /* 0x000fea0003800000 */
[----:B-1---5:R-:W-:Y:S02]  /*1700*/  SHF.R.U32.HI R2, RZ, 0x5, R0 ;  /* 0x00000005ff027819 */ /* 0x022fe40000011600 */
[----:B------:R-:W-:Y:S02]  /*1710*/  CS2R R88, SRZ ;  /* 0x0000000000587805 */ /* 0x000fe4000001ff00 */
[----:B------:R-:W-:Y:S02]  /*1720*/  CS2R R90, SRZ ;  /* 0x00000000005a7805 */ /* 0x000fe4000001ff00 */
[----:B------:R-:W-:Y:S02]  /*1730*/  CS2R R92, SRZ ;  /* 0x00000000005c7805 */ /* 0x000fe4000001ff00 */
[----:B------:R-:W-:Y:S02]  /*1740*/  R2UR UR21, R2 ;  /* 0x00000000021572ca */ /* 0x000fe400000e0000 */
        /* <DEDUP_REMOVED lines=61> */
[----:B------:R-:W-:Y:S01]  /*1b20*/  UMOV UR5, URZ ;  /* 0x0000003f00057c82 */ /* 0x000fe20008000000 */
[----:B------:R-:W-:-:S05]  /*1b30*/  UMOV UR14, URZ ;  /* 0x0000003f000e7c82 */ /* 0x000fca0008000000 */
.L_x_50:
[----:B----4-:R-:W-:Y:S01]  /*1b40*/  BAR.SYNC.DEFER_BLOCKING 0x0 ;  /* 0x0000000000007b1d */ /* 0x010fe20000010000 */
[----:B------:R-:W-:Y:S01]  /*1b50*/  ULEA UR22, UR5, UR20, 0x3 ;  /* 0x0000001405167291 */ /* 0x000fe2000f8e183f */
[----:B------:R-:W-:Y:S01]  /*1b60*/  @!P2 IMAD.MOV.U32 R3, RZ, RZ, 0xc000 ;  /* 0x0000c000ff03a424 */ /* 0x000fe200078e00ff */
[----:B------:R-:W-:Y:S01]  /*1b70*/  ELECT P0, URZ, PT ;  /* 0x00000000003f782f */ /* 0x000fe20003800000 */
[----:B------:R-:W-:Y:S01]  /*1b80*/  IMAD.U32 R2, RZ, RZ, UR4 ;  /* 0x00000004ff027e24 */ /* 0x000fe2000f8e00ff */
[----:B------:R-:W-:Y:S02]  /*1b90*/  ULEA UR12, UR5, UR20, 0xf ;  /* 0x00000014050c7291 */ /* 0x000fe4000f8e783f */
[C---:B------:R-:W-:Y:S02]  /*1ba0*/  ISETP.LT.U32.AND P0, PT, R7.reuse, 0x20, P0 ;  /* 0x000000200700780c */ /* 0x040fe40000701070 */
[----:B------:R-:W-:Y:S02]  /*1bb0*/  ELECT P1, URZ, PT ;  /* 0x00000000003f782f */ /* 0x000fe40003820000 */
[----:B------:R-:W-:Y:S01]  /*1bc0*/  SHF.L.U32 R2, R2, 0x1f, RZ ;  /* 0x0000001f02027819 */ /* 0x000fe200000006ff */
[----:B--2---:R-:W-:Y:S01]  /*1bd0*/  ULEA UR8, UR5, UR20, 0xe ;  /* 0x0000001405087291 */ /* 0x004fe2000f8e703f */
[----:B------:R-:W-:Y:S01]  /*1be0*/  ISETP.LT.U32.AND P1, PT, R7, 0x20, P1 ;  /* 0x000000200700780c */ /* 0x000fe20000f21070 */
[----:B------:R-:W-:-:S02]  /*1bf0*/  UMOV UR10, UR14 ;  /* 0x0000000e000a7c82 */ /* 0x000fc40008000000 */
[----:B------:R-:W-:Y:S02]  /*1c00*/  UIADD3 UR8, UR8, 0x10000, URZ ;  /* 0x0001000008087890 */ /* 0x000fe4000fffe03f */
[----:B------:R-:W-:Y:S02]  /*1c10*/  USHF.L.U32 UR16, UR21, 0x7, URZ ;  /* 0x0000000715107899 */ /* 0x000fe4000800063f */
[----:B------:R-:W-:Y:S01]  /*1c20*/  USHF.R.U32.HI UR18, URZ, 0x4, UR8 ;  /* 0x000000043f127899 */ /* 0x000fe20008011608 */
[----:B------:R-:W-:Y:S01]  /*1c30*/  VOTEU.ANY UP0, P0 ;  /* 0x00000000003f7886 */ /* 0x000fe20000000100 */
[----:B------:R-:W-:Y:S01]  /*1c40*/  VOTEU.ANY UP2, P0 ;  /* 0x00000000003f7886 */ /* 0x000fe20000040100 */
[----:B------:R-:W-:Y:S01]  /*1c50*/  ULOP3.LUT UR16, UR16, 0x200, URZ, 0xc0, !UPT ;  /* 0x0000020010107892 */ /* 0x000fe2000f8ec03f */
[----:B------:R1:W-:Y:S01]  /*1c60*/  @!P2 SYNCS.ARRIVE.TRANS64 RZ, [UR22+0x18000], R3 ;  /* 0x01800003ffffa9a7 */ /* 0x0003e20008000016 */
[----:B------:R2:W-:Y:S06]  /*1c70*/  MEMBAR.ALL.CTA ;  /* 0x0000000000007992 */ /* 0x0005ec0000008000 */
[----:B--2---:R-:W2:Y:S01]  /*1c80*/  FENCE.VIEW.ASYNC.S ;  /* 0x00000000000073c6 */ /* 0x004ea20000000000 */
[----:B------:R-:W-:Y:S01]  /*1c90*/  @UP0 UIADD3 UR13, UR22, 0x18000, URZ ;  /* 0x00018000160d0890 */ /* 0x000fe2000fffe03f */
[----:B------:R-:W-:Y:S01]  /*1ca0*/  @UP0 UMOV UR6, UR28 ;  /* 0x0000001c00060c82 */ /* 0x000fe20008000000 */
[----:B------:R-:W-:Y:S01]  /*1cb0*/  @UP0 UMOV UR7, UR29 ;  /* 0x0000001d00070c82 */ /* 0x000fe20008000000 */
[----:B--2---:R-:W-:Y:S01]  /*1cc0*/  VOTEU.ANY UP1, P1 ;  /* 0x00000000003f7886 */ /* 0x004fe20000820100 */
[----:B------:R-:W-:Y:S01]  /*1cd0*/  VOTEU.ANY UP3, P1 ;  /* 0x00000000003f7886 */ /* 0x000fe20000860100 */
[----:B------:R-:W-:-:S02]  /*1ce0*/  ULEA.HI UR16, UR12, UR16, URZ, 0x1c ;  /* 0x000000100c107291 */ /* 0x000fc4000f8fe03f */
[----:B------:R-:W-:Y:S02]  /*1cf0*/  USGXT.U32 UR18, UR18, 0xe ;  /* 0x0000000e1212789a */ /* 0x000fe40008000000 */
[----:B------:R-:W-:Y:S01]  /*1d00*/  @UP1 UIADD3 UR9, UR22, 0x18000, URZ ;  /* 0x0001800016091890 */ /* 0x000fe2000fffe03f */
[----:B------:R-:W-:Y:S01]  /*1d10*/  @UP1 UMOV UR24, UR30 ;  /* 0x0000001e00181c82 */ /* 0x000fe20008000000 */
[----:B------:R-:W-:Y:S01]  /*1d20*/  @UP1 UMOV UR25, UR31 ;  /* 0x0000001f00191c82 */ /* 0x000fe20008000000 */
[----:B------:R-:W-:Y:S01]  /*1d30*/  ULOP3.LUT UR16, UR16, 0x3fff, URZ, 0xc0, !UPT ;  /* 0x00003fff10107892 */ /* 0x000fe2000f8ec03f */
[----:B------:R-:W-:Y:S01]  /*1d40*/  UMOV UR19, 0x40000040 ;  /* 0x4000004000137882 */ /* 0x000fe20000000000 */
[----:B------:R-:W-:Y:S01]  /*1d50*/  UMOV UR17, 0x40000040 ;  /* 0x4000004000117882 */ /* 0x000fe20000000000 */
[----:B------:R-:W-:Y:S06]  /*1d60*/  BAR.SYNC.DEFER_BLOCKING 0x0 ;  /* 0x0000000000007b1d */ /* 0x000fec0000010000 */
[----:B------:R1:W-:Y:S02]  /*1d70*/  @UP2 UTMALDG.2D [UR12], [UR6] ;  /* 0x0000000c060025b4 */ /* 0x0003e40008008000 */
[----:B------:R-:W-:Y:S06]  /*1d80*/  BAR.SYNC.DEFER_BLOCKING 0x0 ;  /* 0x0000000000007b1d */ /* 0x000fec0000010000 */
[----:B------:R1:W-:Y:S02]  /*1d90*/  @UP3 UTMALDG.2D [UR8], [UR24] ;  /* 0x00000008180035b4 */ /* 0x0003e40008008000 */
[----:B------:R-:W-:Y:S06]  /*1da0*/  BAR.SYNC.DEFER_BLOCKING 0x0 ;  /* 0x0000000000007b1d */ /* 0x000fec0000010000 */
[----:B------:R-:W2:Y:S02]  /*1db0*/  SYNCS.PHASECHK.TRANS64.TRYWAIT P0, [UR22+0x18000], R2 ;  /* 0x01800002ff0075a7 */ /* 0x000ea40008000156 */
[----:B-12---:R-:W-:Y:S05]  /*1dc0*/  @!P0 BRA `(.L_x_49) ;  /* 0x0000000c001c8947 */ /* 0x006fea0003800000 */
.L_x_51:
[----:B------:R-:W-:Y:S02]  /*1dd0*/  WARPGROUP.DEPBAR.LE gsb0, 0x0 ;  /* 0x00008000000079c5 */ /* 0x000fe40000010000 */
[----:B------:R-:W-:Y:S01]  /*1de0*/  WARPGROUP.ARRIVE ;  /* 0x00000000000079c5 */ /* 0x000fe20000000000 */
[----:B------:R-:W-:Y:S01]  /*1df0*/  UIADD3 UR24, UP0, UR16, 0x2, URZ ;  /* 0x0000000210187890 */ /* 0x000fe2000ff1e03f */
[----:B------:R-:W1:Y:S01]  /*1e00*/  LDC R2, c[0x0][0x230] ;  /* 0x00008c00ff027b82 */ /* 0x000e620000000800 */
[----:B------:R-:W-:Y:S01]  /*1e10*/  UIADD3 UR26, UP1, UR18, 0x2, URZ ;  /* 0x00000002121a7890 */ /* 0x000fe2000ff3e03f */
[----:B------:R-:W-:Y:S02]  /*1e20*/  UMOV UR6, URZ ;  /* 0x0000003f00067c82 */ /* 0x000fe40008000000 */
[----:B------:R-:W-:Y:S01]  /*1e30*/  QGMMA.64x128x32.F32.E4M3.E4M3 R88, gdesc[UR16], R88 ;  /* 0x01e00000105879f3 */ /* 0x000fe20008700858 */
[----:B------:R-:W-:Y:S01]  /*1e40*/  UMOV UR7, URZ ;  /* 0x0000003f00077c82 */ /* 0x000fe20008000000 */
[----:B------:R-:W-:-:S02]  /*1e50*/  UIADD3.X UR25, UR6, 0x40000040, URZ, UP0, !UPT ;  /* 0x4000004006197890 */ /* 0x000fc400087fe43f */
[----:B------:R-:W-:Y:S02]  /*1e60*/  UIADD3.X UR27, UR7, 0x40000040, URZ, UP1, !UPT ;  /* 0x40000040071b7890 */ /* 0x000fe40008ffe43f */
[----:B------:R-:W-:Y:S02]  /*1e70*/  UIADD3.64 UR40, UR24, 0x2, URZ ;  /* 0x0000000218287897 */ /* 0x000fe4000fffe03f */
[----:B------:R-:W-:Y:S02]  /*1e80*/  UIADD3.64 UR42, UR26, 0x2, URZ ;  /* 0x000000021a2a7897 */ /* 0x000fe4000fffe03f */
[----:B------:R-:W-:Y:S02]  /*1e90*/  UIADD3.64 UR36, UR24, 0x4, URZ ;  /* 0x0000000418247897 */ /* 0x000fe4000fffe03f */
[----:B------:R-:W-:Y:S02]  /*1ea0*/  UIADD3.64 UR38, UR26, 0x4, URZ ;  /* 0x000000041a267897 */ /* 0x000fe4000fffe03f */
[----:B------:R-:W-:-:S02]  /*1eb0*/  UIADD3.64 UR16, UR24, 0x3fe, URZ ;  /* 0x000003fe18107897 */ /* 0x000fc4000fffe03f */
[----:B------:R-:W-:Y:S02]  /*1ec0*/  UIADD3 UR14, UR14, 0x80, URZ ;  /* 0x000000800e0e7890 */ /* 0x000fe4000fffe03f */
[----:B------:R-:W-:-:S04]  /*1ed0*/  UIADD3 UR5, UR5, 0x1, URZ ;  /* 0x0000000105057890 */ /* 0x000fc8000fffe03f */
[----:B-1----:R-:W-:Y:S01]  /*1ee0*/  ISETP.LE.AND P0, PT, R2, UR14, PT ;  /* 0x0000000e02007c0c */ /* 0x002fe2000bf03270 */
[----:B------:R-:W-:-:S04]  /*1ef0*/  UISETP.NE.U32.AND UP0, UPT, UR5, 0x2, UPT ;  /* 0x000000020500788c */ /* 0x000fc8000bf05070 */
[----:B------:R-:W-:Y:S02]  /*1f00*/  USEL UR6, URZ, 0x1, UP0 ;  /* 0x000000013f067887 */ /* 0x000fe40008000000 */
[----:B------:R-:W-:Y:S02]  /*1f10*/  USEL UR5, UR5, URZ, UP0 ;  /* 0x0000003f05057287 */ /* 0x000fe40008000000 */
[----:B------:R-:W-:Y:S01]  /*1f20*/  ULOP3.LUT UR4, UR4, UR6, URZ, 0x3c, !UPT ;  /* 0x0000000604047292 */ /* 0x000fe2000f8e3c3f */
[----:B------:R-:W-:-:S12]  /*1f30*/  QGMMA.64x128x32.F32.E4M3.E4M3 R88, gdesc[UR24], R88 ;  /* 0x01e00000185879f3 */ /* 0x000fd80008700858 */
[----:B------:R-:W-:Y:S01]  /*1f40*/  QGMMA.64x128x32.F32.E4M3.E4M3 R88, gdesc[UR40], R88 ;  /* 0x01e00000285879f3 */ /* 0x000fe20008700858 */
[----:B------:R-:W-:-:S11]  /*1f50*/  UIADD3.64 UR40, UR24, 0x402, URZ ;  /* 0x0000040218287897 */ /* 0x000fd6000fffe03f */
[----:B------:R-:W-:Y:S01]  /*1f60*/  QGMMA.64x128x32.F32.E4M3.E4M3 R88, gdesc[UR36], R88 ;  /* 0x01e00000245879f3 */ /* 0x000fe20008700858 */
[----:B------:R-:W-:-:S11]  /*1f70*/  UIADD3.64 UR36, UR24, 0x404, URZ ;  /* 0x0000040418247897 */ /* 0x000fd6000fffe03f */
[----:B------:R-:W-:Y:S01]  /*1f80*/  QGMMA.64x128x32.F32.E4M3.E4M3 R24, gdesc[UR16], R24 ;  /* 0x01e00000101879f3 */ /* 0x000fe20008700818 */
[----:B------:R-:W-:Y:S01]  /*1f90*/  UIADD3.64 UR16, UR24, 0x400, URZ ;  /* 0x0000040018107897 */ /* 0x000fe2000fffe03f */
[----:B------:R-:W-:Y:S01]  /*1fa0*/  UMOV UR18, UR26 ;  /* 0x0000001a00127c82 */ /* 0x000fe20008000000 */
[----:B------:R-:W-:-:S09]  /*1fb0*/  UMOV UR19, UR27 ;  /* 0x0000001b00137c82 */ /* 0x000fd20008000000 */
[----:B------:R-:W-:-:S12]  /*1fc0*/  QGMMA.64x128x32.F32.E4M3.E4M3 R24, gdesc[UR16], R24 ;  /* 0x01e00000101879f3 */ /* 0x000fd80008700818 */
[----:B------:R-:W-:-:S12]  /*1fd0*/  QGMMA.64x128x32.F32.E4M3.E4M3 R24, gdesc[UR40], R24 ;  /* 0x01e00000281879f3 */ /* 0x000fd80008700818 */
[----:B------:R-:W-:Y:S01]  /*1fe0*/  QGMMA.64x128x32.F32.E4M3.E4M3 R24, gdesc[UR36], R24, gsb0 ;  /* 0x01e00000241879f3 */ /* 0x000fe20008000818 */
[----:B------:R-:W-:Y:S05]  /*1ff0*/  @!P0 BRA `(.L_x_50) ;  /* 0xfffffff800d08947 */ /* 0x000fea000383ffff */
.L_x_48:
[----:B------:R-:W-:Y:S02]  /*2000*/  WARPGROUP.DEPBAR.LE gsb0, 0x0 ;  /* 0x00008000000079c5 */ /* 0x000fe40000010000 */
[----:B----4-:R-:W-:Y:S01]  /*2010*/  BAR.SYNC.DEFER_BLOCKING 0x0 ;  /* 0x0000000000007b1d */ /* 0x010fe20000010000 */
[C---:B-1---5:R-:W-:Y:S01]  /*2020*/  IMAD.SHL.U32 R2, R0.reuse, 0x40, RZ ;  /* 0x0000004000027824 */ /* 0x062fe200078e00ff */
[C---:B------:R-:W-:Y:S01]  /*2030*/  LOP3.LUT R3, R0.reuse, 0x1c, RZ, 0xc0, !PT ;  /* 0x0000001c00037812 */ /* 0x040fe200078ec0ff */
[----:B---3--:R-:W-:Y:S01]  /*2040*/  IMAD.SHL.U32 R4, R0, 0x2, RZ ;  /* 0x0000000200047824 */ /* 0x008fe200078e00ff */
[----:B------:R-:W-:Y:S02]  /*2050*/  ELECT P0, URZ, PT ;  /* 0x00000000003f782f */ /* 0x000fe40003800000 */
[----:B------:R-:W-:Y:S01]  /*2060*/  F2FP.SATFINITE.E4M3.F32.PACK_AB_MERGE_C R88, R89, R88, RZ ;  /* 0x000000585958723e */ /* 0x000fe200048070ff */
[----:B------:R-:W-:Y:S01]  /*2070*/  UMOV UR21, UR11 ;  /* 0x0000000b00157c82 */ /* 0x000fe20008000000 */
[----:B------:R-:W-:Y:S01]  /*2080*/  LOP3.LUT R2, R2, 0x3800, RZ, 0xc0, !PT ;  /* 0x0000380002027812 */ /* 0x000fe200078ec0ff */
[----:B------:R-:W-:Y:S01]  /*2090*/  UMOV UR22, UR15 ;  /* 0x0000000f00167c82 */ /* 0x000fe20008000000 */
[----:B------:R-:W-:-:S02]  /*20a0*/  LOP3.LUT R4, R4, 0x6, RZ, 0xc0, !PT ;  /* 0x0000000604047812 */ /* 0x000fc400078ec0ff */
[----:B------:R-:W-:Y:S01]  /*20b0*/  F2FP.SATFINITE.E4M3.F32.PACK_AB_MERGE_C R90, R91, R90, RZ ;  /* 0x0000005a5b5a723e */ /* 0x000fe200048070ff */
[----:B------:R-:W-:Y:S01]  /*20c0*/  IMAD R2, R3, 0x20, R2 ;  /* 0x0000002003027824 */ /* 0x000fe200078e0202 */
[----:B------:R-:W-:Y:S01]  /*20d0*/  F2FP.SATFINITE.E4M3.F32.PACK_AB_MERGE_C R92, R93, R92, RZ ;  /* 0x0000005c5d5c723e */ /* 0x000fe200048070ff */
[----:B------:R-:W-:Y:S01]  /*20e0*/  IMAD R3, R3, 0x4, R4 ;  /* 0x0000000403037824 */ /* 0x000fe200078e0204 */
[----:B------:R-:W-:Y:S02]  /*20f0*/  F2FP.SATFINITE.E4M3.F32.PACK_AB_MERGE_C R94, R95, R94, RZ ;  /* 0x0000005e5f5e723e */ /* 0x000fe400048070ff */
[----:B------:R-:W-:Y:S01]  /*2100*/  F2FP.SATFINITE.E4M3.F32.PACK_AB_MERGE_C R24, R25, R24, RZ ;  /* 0x000000181918723e */ /* 0x000fe200048070ff */
[----:B------:R-:W-:Y:S01]  /*2110*/  IMAD.IADD R3, R2, 0x1, R3 ;  /* 0x0000000102037824 */ /* 0x000fe200078e0203 */
[----:B------:R-:W-:Y:S02]  /*2120*/  F2FP.SATFINITE.E4M3.F32.PACK_AB_MERGE_C R26, R27, R26, RZ ;  /* 0x0000001a1b1a723e */ /* 0x000fe400048070ff */
[----:B------:R-:W-:-:S02]  /*2130*/  F2FP.SATFINITE.E4M3.F32.PACK_AB_MERGE_C R28, R29, R28, RZ ;  /* 0x0000001c1d1c723e */ /* 0x000fc400048070ff */
[----:B------:R-:W-:Y:S01]  /*2140*/  F2FP.SATFINITE.E4M3.F32.PACK_AB_MERGE_C R30, R31, R30, RZ ;  /* 0x0000001e1f1e723e */ /* 0x000fe200048070ff */
[----:B------:R-:W1:Y:S02]  /*2150*/  @!P2 SYNCS.CCTL.IV [UR20+0x18000] ;  /* 0x01800000ff00a9b1 */ /* 0x000e640008000014 */
[----:B-1----:R-:W-:Y:S01]  /*2160*/  BAR.SYNC.DEFER_BLOCKING 0x0 ;  /* 0x0000000000007b1d */ /* 0x002fe20000010000 */
[----:B------:R-:W-:Y:S02]  /*2170*/  F2FP.SATFINITE.E4M3.F32.PACK_AB_MERGE_C R96, R97, R96, RZ ;  /* 0x000000606160723e */ /* 0x000fe400048070ff */
[----:B------:R-:W-:Y:S02]  /*2180*/  F2FP.SATFINITE.E4M3.F32.PACK_AB_MERGE_C R98, R99, R98, RZ ;  /* 0x000000626362723e */ /* 0x000fe400048070ff */
[----:B------:R-:W-:Y:S02]  /*2190*/  F2FP.SATFINITE.E4M3.F32.PACK_AB_MERGE_C R100, R101, R100, RZ ;  /* 0x000000646564723e */ /* 0x000fe400048070ff */
[----:B------:R-:W-:-:S02]  /*21a0*/  F2FP.SATFINITE.E4M3.F32.PACK_AB_MERGE_C R102, R103, R102, RZ ;  /* 0x000000666766723e */ /* 0x000fc400048070ff */
[----:B------:R-:W-:Y:S02]  /*21b0*/  F2FP.SATFINITE.E4M3.F32.PACK_AB_MERGE_C R32, R33, R32, RZ ;  /* 0x000000202120723e */ /* 0x000fe400048070ff */
[----:B------:R-:W-:Y:S02]  /*21c0*/  F2FP.SATFINITE.E4M3.F32.PACK_AB_MERGE_C R34, R35, R34, RZ ;  /* 0x000000222322723e */ /* 0x000fe400048070ff */
[----:B------:R-:W-:Y:S02]  /*21d0*/  F2FP.SATFINITE.E4M3.F32.PACK_AB_MERGE_C R36, R37, R36, RZ ;  /* 0x000000242524723e */ /* 0x000fe400048070ff */
[----:B------:R-:W-:Y:S02]  /*21e0*/  F2FP.SATFINITE.E4M3.F32.PACK_AB_MERGE_C R38, R39, R38, RZ ;  /* 0x000000262726723e */ /* 0x000fe400048070ff */
[----:B------:R-:W-:Y:S02]  /*21f0*/  ISETP.LT.U32.AND P0, PT, R7, 0x20, P0 ;  /* 0x000000200700780c */ /* 0x000fe40000701070 */
[----:B------:R-:W-:-:S02]  /*2200*/  LOP3.LUT R5, R3, 0x10, RZ, 0x3c, !PT ;  /* 0x0000001003057812 */ /* 0x000fc400078e3cff */
[----:B------:R-:W-:Y:S02]  /*2210*/  F2FP.SATFINITE.E4M3.F32.PACK_AB_MERGE_C R104, R105, R104, RZ ;  /* 0x000000686968723e */ /* 0x000fe400048070ff */
[----:B------:R-:W-:Y:S01]  /*2220*/  F2FP.SATFINITE.E4M3.F32.PACK_AB_MERGE_C R106, R107, R106, RZ ;  /* 0x0000006a6b6a723e */ /* 0x000fe200048070ff */
[----:B------:R-:W1:Y:S01]  /*2230*/  @!P2 SYNCS.CCTL.IV [UR20+0x18008] ;  /* 0x01800800ff00a9b1 */ /* 0x000e620008000014 */
[----:B------:R-:W-:Y:S01]  /*2240*/  F2FP.SATFINITE.E4M3.F32.PACK_AB_MERGE_C R108, R109, R108, RZ ;  /* 0x0000006c6d6c723e */ /* 0x000fe200048070ff */
[----:B-1----:R-:W-:Y:S01]  /*2250*/  STS.U16 [R3+UR20], R88 ;  /* 0x0000005803007988 */ /* 0x002fe20008000414 */
[----:B------:R-:W-:Y:S02]  /*2260*/  F2FP.SATFINITE.E4M3.F32.PACK_AB_MERGE_C R110, R111, R110, RZ ;  /* 0x0000006e6f6e723e */ /* 0x000fe400048070ff */
[----:B------:R-:W-:Y:S01]  /*2270*/  F2FP.SATFINITE.E4M3.F32.PACK_AB_MERGE_C R40, R41, R40, RZ ;  /* 0x000000282928723e */ /* 0x000fe200048070ff */
[----:B------:R-:W-:Y:S01]  /*2280*/  STS.U16 [R3+UR20+0x400], R90 ;  /* 0x0004005a03007988 */ /* 0x000fe20008000414 */
[----:B------:R-:W-:Y:S01]  /*2290*/  F2FP.SATFINITE.E4M3.F32.PACK_AB_MERGE_C R42, R43, R42, RZ ;  /* 0x0000002a2b2a723e */ /* 0x000fe200048070ff */
[----:B------:R-:W-:Y:S01]  /*22a0*/  VOTEU.ANY UP0, P0 ;  /* 0x00000000003f7886 */ /* 0x000fe20000000100 */
[----:B------:R-:W-:Y:S01]  /*22b0*/  F2FP.SATFINITE.E4M3.F32.PACK_AB_MERGE_C R44, R45, R44, RZ ;  /* 0x0000002c2d2c723e */ /* 0x000fe200048070ff */
[----:B------:R-:W-:Y:S01]  /*22c0*/  STS.U16 [R3+UR20+0x8], R92 ;  /* 0x0000085c03007988 */ /* 0x000fe20008000414 */
[----:B------:R-:W-:Y:S01]  /*22d0*/  F2FP.SATFINITE.E4M3.F32.PACK_AB_MERGE_C R46, R47, R46, RZ ;  /* 0x0000002e2f2e723e */ /* 0x000fe200048070ff */
[----:B------:R-:W-:Y:S01]  /*22e0*/  VOTEU.ANY UP1, P0 ;  /* 0x00000000003f7886 */ /* 0x000fe20000020100 */
[----:B------:R-:W-:Y:S01]  /*22f0*/  LOP3.LUT R7, R3, 0x20, RZ, 0x3c, !PT ;  /* 0x0000002003077812 */ /* 0x000fe200078e3cff */
[----:B------:R-:W-:Y:S01]  /*2300*/  STS.U16 [R3+UR20+0x408], R94 ;  /* 0x0004085e03007988 */ /* 0x000fe20008000414 */
[----:B------:R-:W-:Y:S01]  /*2310*/  F2FP.SATFINITE.E4M3.F32.PACK_AB_MERGE_C R112, R113, R112, RZ ;  /* 0x000000707170723e */ /* 0x000fe200048070ff */
[----:B--2---:R-:W-:Y:S01]  /*2320*/  @UP0 UMOV UR6, UR32 ;  /* 0x0000002000060c82 */ /* 0x004fe20008000000 */
[----:B------:R-:W-:Y:S01]  /*2330*/  F2FP.SATFINITE.E4M3.F32.PACK_AB_MERGE_C R114, R115, R114, RZ ;  /* 0x000000727372723e */ /* 0x000fe200048070ff */
[----:B------:R-:W-:Y:S01]  /*2340*/  STS.U16 [R3+UR20+0x4000], R24 ;  /* 0x0040001803007988 */ /* 0x000fe20008000414 */
[----:B------:R-:W-:Y:S01]  /*2350*/  F2FP.SATFINITE.E4M3.F32.PACK_AB_MERGE_C R116, R117, R116, RZ ;  /* 0x000000747574723e */ /* 0x000fe200048070ff */
[----:B------:R-:W-:Y:S01]  /*2360*/  @UP0 UMOV UR7, UR33 ;  /* 0x0000002100070c82 */ /* 0x000fe20008000000 */
[----:B------:R-:W-:Y:S01]  /*2370*/  F2FP.SATFINITE.E4M3.F32.PACK_AB_MERGE_C R118, R119, R118, RZ ;  /* 0x000000767776723e */ /* 0x000fe200048070ff */
[----:B------:R-:W-:Y:S01]  /*2380*/  STS.U16 [R3+UR20+0x4400], R26 ;  /* 0x0044001a03007988 */ /* 0x000fe20008000414 */
[----:B------:R-:W-:-:S02]  /*2390*/  F2FP.SATFINITE.E4M3.F32.PACK_AB_MERGE_C R48, R49, R48, RZ ;  /* 0x000000303130723e */ /* 0x000fc400048070ff */
[----:B------:R-:W-:Y:S01]  /*23a0*/  F2FP.SATFINITE.E4M3.F32.PACK_AB_MERGE_C R50, R51, R50, RZ ;  /* 0x000000323332723e */ /* 0x000fe200048070ff */
[----:B------:R-:W-:Y:S01]  /*23b0*/  STS.U16 [R3+UR20+0x4008], R28 ;  /* 0x0040081c03007988 */ /* 0x000fe20008000414 */
[----:B------:R-:W-:Y:S02]  /*23c0*/  F2FP.SATFINITE.E4M3.F32.PACK_AB_MERGE_C R52, R53, R52, RZ ;  /* 0x000000343534723e */ /* 0x000fe400048070ff */
[----:B------:R-:W-:Y:S01]  /*23d0*/  F2FP.SATFINITE.E4M3.F32.PACK_AB_MERGE_C R54, R55, R54, RZ ;  /* 0x000000363736723e */ /* 0x000fe200048070ff */
[----:B------:R-:W-:Y:S01]  /*23e0*/  STS.U16 [R3+UR20+0x4408], R30 ;  /* 0x0044081e03007988 */ /* 0x000fe20008000414 */
[----:B------:R-:W-:Y:S02]  /*23f0*/  LOP3.LUT R9, R3, 0x30, RZ, 0x3c, !PT ;  /* 0x0000003003097812 */ /* 0x000fe400078e3cff */
[----:B------:R-:W-:Y:S01]  /*2400*/  F2FP.SATFINITE.E4M3.F32.PACK_AB_MERGE_C R120, R121, R120, RZ ;  /* 0x000000787978723e */ /* 0x000fe200048070ff */
[----:B------:R-:W-:Y:S01]  /*2410*/  STS.U16 [R5+UR20], R96 ;  /* 0x0000006005007988 */ /* 0x000fe20008000414 */
[----:B------:R-:W-:-:S02]  /*2420*/  F2FP.SATFINITE.E4M3.F32.PACK_AB_MERGE_C R122, R123, R122, RZ ;  /* 0x0000007a7b7a723e */ /* 0x000fc400048070ff */
[----:B------:R-:W-:Y:S01]  /*2430*/  F2FP.SATFINITE.E4M3.F32.PACK_AB_MERGE_C R124, R125, R124, RZ ;  /* 0x0000007c7d7c723e */ /* 0x000fe200048070ff */
[----:B------:R-:W-:Y:S01]  /*2440*/  STS.U16 [R5+UR20+0x400], R98 ;  /* 0x0004006205007988 */ /* 0x000fe20008000414 */
[----:B------:R-:W-:Y:S02]  /*2450*/  F2FP.SATFINITE.E4M3.F32.PACK_AB_MERGE_C R126, R127, R126, RZ ;  /* 0x0000007e7f7e723e */ /* 0x000fe400048070ff */
[----:B------:R-:W-:Y:S01]  /*2460*/  F2FP.SATFINITE.E4M3.F32.PACK_AB_MERGE_C R56, R57, R56, RZ ;  /* 0x000000383938723e */ /* 0x000fe200048070ff */
[----:B------:R-:W-:Y:S01]  /*2470*/  STS.U16 [R5+UR20+0x8], R100 ;  /* 0x0000086405007988 */ /* 0x000fe20008000414 */
[----:B------:R-:W-:Y:S02]  /*2480*/  F2FP.SATFINITE.E4M3.F32.PACK_AB_MERGE_C R58, R59, R58, RZ ;  /* 0x0000003a3b3a723e */ /* 0x000fe400048070ff */
        /* <DEDUP_REMOVED lines=13> */
[----:B------:R1:W-:Y:S01]  /*2560*/  STS.U16 [R5+UR20+0x4408], R38 ;  /* 0x0044082605007988 */ /* 0x0003e20008000414 */
[----:B------:R-:W-:Y:S02]  /*2570*/  F2FP.SATFINITE.E4M3.F32.PACK_AB_MERGE_C R70, R71, R70, RZ ;  /* 0x000000464746723e */ /* 0x000fe400048070ff */
[----:B------:R-:W-:Y:S01]  /*2580*/  F2FP.SATFINITE.E4M3.F32.PACK_AB_MERGE_C R136, R137, R136, RZ ;  /* 0x000000888988723e */ /* 0x000fe200048070ff */
[----:B------:R-:W-:Y:S01]  /*2590*/  STS.U16 [R7+UR20], R104 ;  /* 0x0000006807007988 */ /* 0x000fe20008000414 */
[----:B------:R-:W-:Y:S02]  /*25a0*/  F2FP.SATFINITE.E4M3.F32.PACK_AB_MERGE_C R138, R139, R138, RZ ;  /* 0x0000008a8b8a723e */ /* 0x000fe400048070ff */
[----:B------:R-:W-:Y:S01]  /*25b0*/  F2FP.SATFINITE.E4M3.F32.PACK_AB_MERGE_C R140, R141, R140, RZ ;  /* 0x0000008c8d8c723e */ /* 0x000fe200048070ff */
[----:B------:R-:W-:Y:S01]  /*25c0*/  STS.U16 [R7+UR20+0x400], R106 ;  /* 0x0004006a07007988 */ /* 0x000fe20008000414 */
[----:B------:R-:W-:-:S02]  /*25d0*/  F2FP.SATFINITE.E4M3.F32.PACK_AB_MERGE_C R142, R143, R142, RZ ;  /* 0x0000008e8f8e723e */ /* 0x000fc400048070ff */
[----:B-1----:R-:W-:Y:S01]  /*25e0*/  LOP3.LUT R5, R3, 0x40, RZ, 0x3c, !PT ;  /* 0x0000004003057812 */ /* 0x002fe200078e3cff */
        /* <DEDUP_REMOVED lines=15> */
[----:B------:R1:W-:Y:S01]  /*26e0*/  STS.U16 [R7+UR20+0x4408], R46 ;  /* 0x0044082e07007988 */ /* 0x0003e20008000414 */
[----:B------:R-:W-:-:S02]  /*26f0*/  F2FP.SATFINITE.E4M3.F32.PACK_AB_MERGE_C R84, R85, R84, RZ ;  /* 0x000000545554723e */ /* 0x000fc400048070ff */
[----:B------:R-:W-:Y:S01]  /*2700*/  F2FP.SATFINITE.E4M3.F32.PACK_AB_MERGE_C R86, R87, R86, RZ ;  /* 0x000000565756723e */ /* 0x000fe200048070ff */
[----:B------:R-:W-:Y:S04]  /*2710*/  STS.U16 [R9+UR20], R112 ;  /* 0x0000007009007988 */ /* 0x000fe80008000414 */
[----:B------:R-:W-:Y:S01]  /*2720*/  STS.U16 [R9+UR20+0x400], R114 ;  /* 0x0004007209007988 */ /* 0x000fe20008000414 */
[----:B-1----:R-:W-:-:S03]  /*2730*/  LOP3.LUT R7, R3, 0x50, RZ, 0x3c, !PT ;  /* 0x0000005003077812 */ /* 0x002fc600078e3cff */
[----:B------:R-:W-:Y:S04]  /*2740*/  STS.U16 [R9+UR20+0x8], R116 ;  /* 0x0000087409007988 */ /* 0x000fe80008000414 */
[----:B------:R-:W-:Y:S04]  /*2750*/  STS.U16 [R9+UR20+0x408], R118 ;  /* 0x0004087609007988 */ /* 0x000fe80008000414 */
[----:B------:R-:W-:Y:S04]  /*2760*/  STS.U16 [R9+UR20+0x4000], R48 ;  /* 0x0040003009007988 */ /* 0x000fe80008000414 */
[----:B------:R-:W-:Y:S04]  /*2770*/  STS.U16 [R9+UR20+0x4400], R50 ;  /* 0x0044003209007988 */ /* 0x000fe80008000414 */
[----:B------:R-:W-:Y:S04]  /*2780*/  STS.U16 [R9+UR20+0x4008], R52 ;  /* 0x0040083409007988 */ /* 0x000fe80008000414 */
[----:B------:R1:W-:Y:S04]  /*2790*/  STS.U16 [R9+UR20+0x4408], R54 ;  /* 0x0044083609007988 */ /* 0x0003e80008000414 */
[----:B------:R-:W-:Y:S04]  /*27a0*/  STS.U16 [R5+UR20], R120 ;  /* 0x0000007805007988 */ /* 0x000fe80008000414 */
[----:B------:R-:W-:Y:S01]  /*27b0*/  STS.U16 [R5+UR20+0x400], R122 ;  /* 0x0004007a05007988 */ /* 0x000fe20008000414 */
[----:B-1----:R-:W-:-:S02]  /*27c0*/  LOP3.LUT R9, R3, 0x60, RZ, 0x3c, !PT ;  /* 0x0000006003097812 */ /* 0x002fc400078e3cff */
[----:B------:R-:W-:Y:S01]  /*27d0*/  LOP3.LUT R3, R3, 0x70, RZ, 0x3c, !PT ;  /* 0x0000007003037812 */ /* 0x000fe200078e3cff */
[----:B------:R-:W-:Y:S04]  /*27e0*/  STS.U16 [R5+UR20+0x8], R124 ;  /* 0x0000087c05007988 */ /* 0x000fe80008000414 */
[----:B------:R-:W-:Y:S04]  /*27f0*/  STS.U16 [R5+UR20+0x408], R126 ;  /* 0x0004087e05007988 */ /* 0x000fe80008000414 */
[----:B------:R-:W-:Y:S04]  /*2800*/  STS.U16 [R5+UR20+0x4000], R56 ;  /* 0x0040003805007988 */ /* 0x000fe80008000414 */
[----:B------:R-:W-:Y:S04]  /*2810*/  STS.U16 [R5+UR20+0x4400], R58 ;  /* 0x0044003a05007988 */ /* 0x000fe80008000414 */
[----:B------:R-:W-:Y:S04]  /*2820*/  STS.U16 [R5+UR20+0x4008], R60 ;  /* 0x0040083c05007988 */ /* 0x000fe80008000414 */
[----:B------:R-:W-:Y:S04]  /*2830*/  STS.U16 [R5+UR20+0x4408], R62 ;  /* 0x0044083e05007988 */ /* 0x000fe80008000414 */
[----:B------:R-:W-:Y:S04]  /*2840*/  STS.U16 [R7+UR20], R128 ;  /* 0x0000008007007988 */ /* 0x000fe80008000414 */
[----:B------:R-:W-:Y:S04]  /*2850*/  STS.U16 [R7+UR20+0x400], R130 ;  /* 0x0004008207007988 */ /* 0x000fe80008000414 */
        /* <DEDUP_REMOVED lines=21> */
[----:B------:R-:W-:Y:S01]  /*29b0*/  STS.U16 [R3+UR20+0x4408], R86 ;  /* 0x0044085603007988 */ /* 0x000fe20008000414 */
[----:B------:R1:W-:Y:S06]  /*29c0*/  MEMBAR.ALL.CTA ;  /* 0x0000000000007992 */ /* 0x0003ec0000008000 */
[----:B-1----:R-:W1:Y:S02]  /*29d0*/  FENCE.VIEW.ASYNC.S ;  /* 0x00000000000073c6 */ /* 0x002e640000000000 */
[----:B-1----:R-:W-:Y:S06]  /*29e0*/  BAR.SYNC.DEFER_BLOCKING 0x0 ;  /* 0x0000000000007b1d */ /* 0x002fec0000010000 */
[----:B------:R1:W-:Y:S01]  /*29f0*/  @UP1 UTMASTG.2D [UR20], [UR6] ;  /* 0x00000014060013b5 */ /* 0x0003e20008008000 */
[----:B------:R0:W-:Y:S01]  /*2a00*/  UTMACMDFLUSH ;  /* 0x00000000000079b7 */ /* 0x0001e20000000000 */
[----:B------:R-:W-:-:S04]  /*2a10*/  DEPBAR.LE SB0, 0x0 ;  /* 0x000080000000791a */ /* 0x000fc80000000000 */
[----:B------:R-:W-:Y:S06]  /*2a20*/  BAR.SYNC.DEFER_BLOCKING 0x0 ;  /* 0x0000000000007b1d */ /* 0x000fec0000010000 */
[----:B-1----:R-:W-:Y:S05]  /*2a30*/  EXIT ;  /* 0x000000000000794d */ /* 0x002fea0003800000 */
.L_x_49:
[----:B------:R-:W1:Y:S02]  /*2a40*/  SYNCS.PHASECHK.TRANS64.TRYWAIT P0, [UR22+0x18000], R2 ;  /* 0x01800002ff0075a7 */ /* 0x000e640008000156 */
[----:B-1----:R-:W-:Y:S05]  /*2a50*/  @!P0 BRA `(.L_x_49) ;  /* 0xfffffffc00f88947 */ /* 0x002fea000383ffff */
[----:B------:R-:W-:Y:S05]  /*2a60*/  BRA `(.L_x_51) ;  /* 0xfffffff000d87947 */ /* 0x000fea000383ffff */
.L_x_52:
[----:B------:R-:W-:-:S00]  /*2a70*/  BRA `(.L_x_52) ;  /* 0xfffffffc00fc7947 */ /* 0x000fc0000383ffff */
[----:B------:R-:W-:-:S00]  /*2a80*/  NOP ;  /* 0x0000000000007918 */ /* 0x000fc00000000000 */
[----:B------:R-:W-:-:S00]  /*2a90*/  NOP ;  /* 0x0000000000007918 */ /* 0x000fc00000000000 */
[----:B------:R-:W-:-:S00]  /*2aa0*/  NOP ;  /* 0x0000000000007918 */ /* 0x000fc00000000000 */
[----:B------:R-:W-:-:S00]  /*2ab0*/  NOP ;  /* 0x0000000000007918 */ /* 0x000fc00000000000 */
[----:B------:R-:W-:-:S00]  /*2ac0*/  NOP ;  /* 0x0000000000007918 */ /* 0x000fc00000000000 */
[----:B------:R-:W-:-:S00]  /*2ad0*/  NOP ;  /* 0x0000000000007918 */ /* 0x000fc00000000000 */
[----:B------:R-:W-:-:S00]  /*2ae0*/  NOP ;  /* 0x0000000000007918 */ /* 0x000fc00000000000 */
[----:B------:R-:W-:-:S00]  /*2af0*/  NOP ;  /* 0x0000000000007918 */ /* 0x000fc00000000000 */
.L_x_53:


//--------------------- .nv.shared.gluon_wgmma    --------------------------
	.section	.nv.shared.gluon_wgmma,"aw",@nobits
	.sectionflags	@""
	.align	16
	.zero		1024


//--------------------- .nv.shared.reserved.0     --------------------------
	.section	.nv.shared.reserved.0,"aw",@nobits
	.weak		__nv_reservedSMEM_offset_0_alias
	.size		__nv_reservedSMEM_offset_0_alias, 0, 0
	.other		__nv_reservedSMEM_offset_0_alias,@"STO_CUDA_RESERVED_SHARED STV_DEFAULT"
__nv_reservedSMEM_offset_0_alias:
	.zero		0


//--------------------- .nv.constant0.gluon_wgmma --------------------------
	.section	.nv.constant0.gluon_wgmma,"a",@progbits
	.sectionflags	@""
	.align	4
.nv.constant0.gluon_wgmma:
	.zero		608


//--------------------- SYMBOLS --------------------------

	.type		.nv.reservedSmem.offset0,@object
	.size		.nv.reservedSmem.offset0,0x4
